//
// Generated by NVIDIA NVVM Compiler
//
// Compiler Build ID: CL-36424714
// Cuda compilation tools, release 13.0, V13.0.88
// Based on NVVM 20.0.0
//

.version 9.0
.target sm_100
.address_size 64

	// .globl	_Z16kernelHalfFirstXP7double2
.func  (.param .align 16 .b8 func_retval0[16]) __internal_trig_reduction_slowpathd
(
	.param .b64 __internal_trig_reduction_slowpathd_param_0
)
;
.global .align 8 .b8 __cudart_i2opi_d[144] = {8, 93, 141, 31, 177, 95, 251, 107, 234, 146, 82, 138, 247, 57, 7, 61, 123, 241, 229, 235, 199, 186, 39, 117, 45, 234, 95, 158, 102, 63, 70, 79, 183, 9, 203, 39, 207, 126, 54, 109, 31, 109, 10, 90, 139, 17, 47, 239, 15, 152, 5, 222, 255, 151, 248, 31, 59, 40, 249, 189, 139, 95, 132, 156, 244, 57, 83, 131, 57, 214, 145, 57, 65, 126, 95, 180, 38, 112, 156, 233, 132, 68, 187, 46, 245, 53, 130, 232, 62, 167, 41, 177, 28, 235, 29, 254, 28, 146, 209, 9, 234, 46, 73, 6, 224, 210, 77, 66, 58, 110, 36, 183, 97, 197, 187, 222, 171, 99, 81, 254, 65, 144, 67, 60, 153, 149, 98, 219, 192, 221, 52, 245, 209, 87, 39, 252, 41, 21, 68, 78, 110, 131, 249, 162};
.global .align 16 .b8 __cudart_sin_cos_coeffs[128] = {70, 210, 176, 44, 241, 229, 90, 190, 146, 227, 172, 105, 227, 29, 199, 62, 161, 98, 219, 25, 160, 1, 42, 191, 24, 8, 17, 17, 17, 17, 129, 63, 84, 85, 85, 85, 85, 85, 197, 191, 0, 0, 0, 0, 0, 0, 0, 0, 0, 0, 0, 0, 0, 0, 0, 0, 100, 129, 253, 32, 131, 255, 168, 189, 40, 133, 239, 193, 167, 238, 33, 62, 217, 230, 6, 142, 79, 126, 146, 190, 233, 188, 221, 25, 160, 1, 250, 62, 71, 93, 193, 22, 108, 193, 86, 191, 81, 85, 85, 85, 85, 85, 165, 63, 0, 0, 0, 0, 0, 0, 224, 191, 0, 0, 0, 0, 0, 0, 240, 63};

.visible .entry _Z16kernelHalfFirstXP7double2(
	.param .u64 .ptr .align 1 _Z16kernelHalfFirstXP7double2_param_0
)
{
	.reg .b32 	%r<5>;
	.reg .b64 	%rd<5>;
	.reg .b64 	%fd<8>;

	ld.param.u64 	%rd1, [_Z16kernelHalfFirstXP7double2_param_0];
	cvta.to.global.u64 	%rd2, %rd1;
	mov.u32 	%r1, %ctaid.x;
	mov.u32 	%r2, %ntid.x;
	mov.u32 	%r3, %tid.x;
	mad.lo.s32 	%r4, %r1, %r2, %r3;
	mul.wide.s32 	%rd3, %r4, 16;
	add.s64 	%rd4, %rd2, %rd3;
	ld.global.v2.f64 	{%fd1, %fd2}, [%rd4];
	mul.f64 	%fd3, %fd1, 0d3FE0000000000000;
	mul.f64 	%fd4, %fd2, 0d0000000000000000;
	sub.f64 	%fd5, %fd3, %fd4;
	mul.f64 	%fd6, %fd2, 0d3FE0000000000000;
	fma.rn.f64 	%fd7, %fd1, 0d0000000000000000, %fd6;
	st.global.v2.f64 	[%rd4], {%fd5, %fd7};
	ret;

}
	// .globl	_Z16kernelHalfFirstYP7double2i
.visible .entry _Z16kernelHalfFirstYP7double2i(
	.param .u64 .ptr .align 1 _Z16kernelHalfFirstYP7double2i_param_0,
	.param .u32 _Z16kernelHalfFirstYP7double2i_param_1
)
{
	.reg .pred 	%p<2>;
	.reg .b32 	%r<7>;
	.reg .b64 	%rd<5>;
	.reg .b64 	%fd<8>;

	ld.param.u64 	%rd1, [_Z16kernelHalfFirstYP7double2i_param_0];
	ld.param.u32 	%r2, [_Z16kernelHalfFirstYP7double2i_param_1];
	mov.u32 	%r3, %ctaid.x;
	mov.u32 	%r4, %ntid.x;
	mov.u32 	%r5, %tid.x;
	mad.lo.s32 	%r6, %r3, %r4, %r5;
	mul.lo.s32 	%r1, %r2, %r6;
	setp.lt.s32 	%p1, %r1, 1;
	@%p1 bra 	$L__BB1_2;
	cvta.to.global.u64 	%rd2, %rd1;
	mul.wide.u32 	%rd3, %r1, 16;
	add.s64 	%rd4, %rd2, %rd3;
	ld.global.v2.f64 	{%fd1, %fd2}, [%rd4];
	mul.f64 	%fd3, %fd1, 0d3FE0000000000000;
	mul.f64 	%fd4, %fd2, 0d0000000000000000;
	sub.f64 	%fd5, %fd3, %fd4;
	mul.f64 	%fd6, %fd2, 0d3FE0000000000000;
	fma.rn.f64 	%fd7, %fd1, 0d0000000000000000, %fd6;
	st.global.v2.f64 	[%rd4], {%fd5, %fd7};
$L__BB1_2:
	ret;

}
	// .globl	_Z17kernelPermutationP7double2S0_i
.visible .entry _Z17kernelPermutationP7double2S0_i(
	.param .u64 .ptr .align 1 _Z17kernelPermutationP7double2S0_i_param_0,
	.param .u64 .ptr .align 1 _Z17kernelPermutationP7double2S0_i_param_1,
	.param .u32 _Z17kernelPermutationP7double2S0_i_param_2
)
{
	.reg .b32 	%r<17>;
	.reg .b64 	%rd<17>;
	.reg .b64 	%fd<9>;

	ld.param.u64 	%rd1, [_Z17kernelPermutationP7double2S0_i_param_0];
	ld.param.u64 	%rd2, [_Z17kernelPermutationP7double2S0_i_param_1];
	ld.param.u32 	%r1, [_Z17kernelPermutationP7double2S0_i_param_2];
	cvta.to.global.u64 	%rd3, %rd1;
	cvta.to.global.u64 	%rd4, %rd2;
	mov.u32 	%r2, %ctaid.x;
	mov.u32 	%r3, %ntid.x;
	mov.u32 	%r4, %tid.x;
	mad.lo.s32 	%r5, %r2, %r3, %r4;
	mov.u32 	%r6, %ctaid.y;
	mov.u32 	%r7, %ntid.y;
	mov.u32 	%r8, %tid.y;
	mad.lo.s32 	%r9, %r6, %r7, %r8;
	mad.lo.s32 	%r10, %r1, %r5, %r9;
	shr.u32 	%r11, %r1, 31;
	add.s32 	%r12, %r1, %r11;
	shr.s32 	%r13, %r12, 1;
	add.s32 	%r14, %r10, %r13;
	add.s32 	%r15, %r13, %r5;
	mad.lo.s32 	%r16, %r15, %r1, %r9;
	mul.wide.s32 	%rd5, %r16, 16;
	add.s64 	%rd6, %rd3, %rd5;
	mul.wide.s32 	%rd7, %r14, 16;
	add.s64 	%rd8, %rd4, %rd7;
	ld.global.v2.f64 	{%fd1, %fd2}, [%rd8];
	st.global.v2.f64 	[%rd6], {%fd1, %fd2};
	mul.wide.s32 	%rd9, %r13, 16;
	add.s64 	%rd10, %rd6, %rd9;
	mul.wide.s32 	%rd11, %r10, 16;
	add.s64 	%rd12, %rd4, %rd11;
	ld.global.v2.f64 	{%fd3, %fd4}, [%rd12];
	st.global.v2.f64 	[%rd10], {%fd3, %fd4};
	add.s64 	%rd13, %rd3, %rd7;
	add.s64 	%rd14, %rd4, %rd5;
	ld.global.v2.f64 	{%fd5, %fd6}, [%rd14];
	st.global.v2.f64 	[%rd13], {%fd5, %fd6};
	add.s64 	%rd15, %rd3, %rd11;
	add.s64 	%rd16, %rd14, %rd9;
	ld.global.v2.f64 	{%fd7, %fd8}, [%rd16];
	st.global.v2.f64 	[%rd15], {%fd7, %fd8};
	ret;

}
	// .globl	_Z15kernelRephasingP7double2ddiPd
.visible .entry _Z15kernelRephasingP7double2ddiPd(
	.param .u64 .ptr .align 1 _Z15kernelRephasingP7double2ddiPd_param_0,
	.param .f64 _Z15kernelRephasingP7double2ddiPd_param_1,
	.param .f64 _Z15kernelRephasingP7double2ddiPd_param_2,
	.param .u32 _Z15kernelRephasingP7double2ddiPd_param_3,
	.param .u64 .ptr .align 1 _Z15kernelRephasingP7double2ddiPd_param_4
)
{
	.reg .pred 	%p<80>;
	.reg .b32 	%r<368>;
	.reg .b32 	%f<43>;
	.reg .b64 	%rd<24>;
	.reg .b64 	%fd<770>;

	ld.param.f64 	%fd165, [_Z15kernelRephasingP7double2ddiPd_param_1];
	ld.param.u32 	%r81, [_Z15kernelRephasingP7double2ddiPd_param_3];
	ld.param.u64 	%rd3, [_Z15kernelRephasingP7double2ddiPd_param_4];
	cvta.to.global.u64 	%rd1, %rd3;
	mov.u32 	%r82, %ctaid.x;
	mov.u32 	%r83, %ntid.x;
	mov.u32 	%r84, %tid.x;
	mad.lo.s32 	%r85, %r82, %r83, %r84;
	mov.u32 	%r86, %ctaid.y;
	mov.u32 	%r87, %ntid.y;
	mov.u32 	%r88, %tid.y;
	mad.lo.s32 	%r89, %r86, %r87, %r88;
	mad.lo.s32 	%r1, %r81, %r85, %r89;
	cvt.rn.f64.s32 	%fd166, %r85;
	mul.f64 	%fd1, %fd165, %fd166;
	cvt.rn.f64.u32 	%fd167, %r89;
	mul.f64 	%fd2, %fd165, %fd167;
	sub.f64 	%fd168, %fd2, %fd1;
	ld.global.f64 	%fd3, [%rd1+72];
	mul.f64 	%fd169, %fd3, %fd168;
	mul.f64 	%fd4, %fd169, 0dBFC81C5975EEBA82;
	abs.f64 	%fd5, %fd4;
	setp.neu.f64 	%p1, %fd5, 0d7FF0000000000000;
	@%p1 bra 	$L__BB3_2;
	mov.f64 	%fd175, 0d0000000000000000;
	mul.rn.f64 	%fd744, %fd4, %fd175;
	mov.b32 	%r363, 1;
	bra.uni 	$L__BB3_5;
$L__BB3_2:
	mul.f64 	%fd170, %fd4, 0d3FE45F306DC9C883;
	cvt.rni.s32.f64 	%r362, %fd170;
	cvt.rn.f64.s32 	%fd171, %r362;
	fma.rn.f64 	%fd172, %fd171, 0dBFF921FB54442D18, %fd4;
	fma.rn.f64 	%fd173, %fd171, 0dBC91A62633145C00, %fd172;
	fma.rn.f64 	%fd744, %fd171, 0dB97B839A252049C0, %fd173;
	setp.ltu.f64 	%p2, %fd5, 0d41E0000000000000;
	@%p2 bra 	$L__BB3_4;
	{ // callseq 0, 0
	.param .b64 param0;
	st.param.f64 	[param0], %fd4;
	.param .align 16 .b8 retval0[16];
	call.uni (retval0), 
	__internal_trig_reduction_slowpathd, 
	(
	param0
	);
	ld.param.f64 	%fd744, [retval0];
	ld.param.b32 	%r362, [retval0+8];
	} // callseq 0
$L__BB3_4:
	add.s32 	%r363, %r362, 1;
$L__BB3_5:
	setp.neu.f64 	%p3, %fd5, 0d7FF0000000000000;
	shl.b32 	%r92, %r363, 6;
	cvt.u64.u32 	%rd4, %r92;
	and.b64  	%rd5, %rd4, 64;
	mov.u64 	%rd6, __cudart_sin_cos_coeffs;
	add.s64 	%rd7, %rd6, %rd5;
	mul.rn.f64 	%fd176, %fd744, %fd744;
	and.b32  	%r93, %r363, 1;
	setp.eq.b32 	%p4, %r93, 1;
	selp.f64 	%fd177, 0dBDA8FF8320FD8164, 0d3DE5DB65F9785EBA, %p4;
	ld.global.nc.v2.f64 	{%fd178, %fd179}, [%rd7];
	fma.rn.f64 	%fd180, %fd177, %fd176, %fd178;
	fma.rn.f64 	%fd181, %fd180, %fd176, %fd179;
	ld.global.nc.v2.f64 	{%fd182, %fd183}, [%rd7+16];
	fma.rn.f64 	%fd184, %fd181, %fd176, %fd182;
	fma.rn.f64 	%fd185, %fd184, %fd176, %fd183;
	ld.global.nc.v2.f64 	{%fd186, %fd187}, [%rd7+32];
	fma.rn.f64 	%fd188, %fd185, %fd176, %fd186;
	fma.rn.f64 	%fd189, %fd188, %fd176, %fd187;
	fma.rn.f64 	%fd190, %fd189, %fd744, %fd744;
	fma.rn.f64 	%fd191, %fd189, %fd176, 0d3FF0000000000000;
	selp.f64 	%fd192, %fd191, %fd190, %p4;
	and.b32  	%r94, %r363, 2;
	setp.eq.s32 	%p5, %r94, 0;
	mov.f64 	%fd193, 0d0000000000000000;
	sub.f64 	%fd194, %fd193, %fd192;
	selp.f64 	%fd11, %fd192, %fd194, %p5;
	@%p3 bra 	$L__BB3_7;
	mov.f64 	%fd200, 0d0000000000000000;
	mul.rn.f64 	%fd745, %fd4, %fd200;
	mov.b32 	%r364, 0;
	bra.uni 	$L__BB3_9;
$L__BB3_7:
	mul.f64 	%fd195, %fd4, 0d3FE45F306DC9C883;
	cvt.rni.s32.f64 	%r364, %fd195;
	cvt.rn.f64.s32 	%fd196, %r364;
	fma.rn.f64 	%fd197, %fd196, 0dBFF921FB54442D18, %fd4;
	fma.rn.f64 	%fd198, %fd196, 0dBC91A62633145C00, %fd197;
	fma.rn.f64 	%fd745, %fd196, 0dB97B839A252049C0, %fd198;
	setp.ltu.f64 	%p6, %fd5, 0d41E0000000000000;
	@%p6 bra 	$L__BB3_9;
	{ // callseq 1, 0
	.param .b64 param0;
	st.param.f64 	[param0], %fd4;
	.param .align 16 .b8 retval0[16];
	call.uni (retval0), 
	__internal_trig_reduction_slowpathd, 
	(
	param0
	);
	ld.param.f64 	%fd745, [retval0];
	ld.param.b32 	%r364, [retval0+8];
	} // callseq 1
$L__BB3_9:
	shl.b32 	%r97, %r364, 6;
	cvt.u64.u32 	%rd8, %r97;
	and.b64  	%rd9, %rd8, 64;
	add.s64 	%rd11, %rd6, %rd9;
	mul.rn.f64 	%fd201, %fd745, %fd745;
	and.b32  	%r98, %r364, 1;
	setp.eq.b32 	%p7, %r98, 1;
	selp.f64 	%fd202, 0dBDA8FF8320FD8164, 0d3DE5DB65F9785EBA, %p7;
	ld.global.nc.v2.f64 	{%fd203, %fd204}, [%rd11];
	fma.rn.f64 	%fd205, %fd202, %fd201, %fd203;
	fma.rn.f64 	%fd206, %fd205, %fd201, %fd204;
	ld.global.nc.v2.f64 	{%fd207, %fd208}, [%rd11+16];
	fma.rn.f64 	%fd209, %fd206, %fd201, %fd207;
	fma.rn.f64 	%fd210, %fd209, %fd201, %fd208;
	ld.global.nc.v2.f64 	{%fd211, %fd212}, [%rd11+32];
	fma.rn.f64 	%fd213, %fd210, %fd201, %fd211;
	fma.rn.f64 	%fd214, %fd213, %fd201, %fd212;
	fma.rn.f64 	%fd215, %fd214, %fd745, %fd745;
	fma.rn.f64 	%fd216, %fd214, %fd201, 0d3FF0000000000000;
	selp.f64 	%fd217, %fd216, %fd215, %p7;
	and.b32  	%r99, %r364, 2;
	setp.eq.s32 	%p8, %r99, 0;
	mov.f64 	%fd218, 0d0000000000000000;
	sub.f64 	%fd219, %fd218, %fd217;
	selp.f64 	%fd16, %fd217, %fd219, %p8;
	ld.global.f64 	%fd220, [%rd1+80];
	sub.f64 	%fd221, %fd3, %fd220;
	mul.f64 	%fd222, %fd2, %fd221;
	mul.f64 	%fd223, %fd1, %fd3;
	sub.f64 	%fd224, %fd222, %fd223;
	mul.f64 	%fd17, %fd224, 0dBFC81C5975EEBA82;
	abs.f64 	%fd18, %fd17;
	setp.neu.f64 	%p9, %fd18, 0d7FF0000000000000;
	@%p9 bra 	$L__BB3_11;
	mov.f64 	%fd230, 0d0000000000000000;
	mul.rn.f64 	%fd747, %fd17, %fd230;
	mov.b32 	%r366, 1;
	bra.uni 	$L__BB3_14;
$L__BB3_11:
	mul.f64 	%fd225, %fd17, 0d3FE45F306DC9C883;
	cvt.rni.s32.f64 	%r365, %fd225;
	cvt.rn.f64.s32 	%fd226, %r365;
	fma.rn.f64 	%fd227, %fd226, 0dBFF921FB54442D18, %fd17;
	fma.rn.f64 	%fd228, %fd226, 0dBC91A62633145C00, %fd227;
	fma.rn.f64 	%fd747, %fd226, 0dB97B839A252049C0, %fd228;
	setp.ltu.f64 	%p10, %fd18, 0d41E0000000000000;
	@%p10 bra 	$L__BB3_13;
	{ // callseq 2, 0
	.param .b64 param0;
	st.param.f64 	[param0], %fd17;
	.param .align 16 .b8 retval0[16];
	call.uni (retval0), 
	__internal_trig_reduction_slowpathd, 
	(
	param0
	);
	ld.param.f64 	%fd747, [retval0];
	ld.param.b32 	%r365, [retval0+8];
	} // callseq 2
$L__BB3_13:
	add.s32 	%r366, %r365, 1;
$L__BB3_14:
	setp.neu.f64 	%p11, %fd18, 0d7FF0000000000000;
	shl.b32 	%r102, %r366, 6;
	cvt.u64.u32 	%rd12, %r102;
	and.b64  	%rd13, %rd12, 64;
	add.s64 	%rd15, %rd6, %rd13;
	mul.rn.f64 	%fd231, %fd747, %fd747;
	and.b32  	%r103, %r366, 1;
	setp.eq.b32 	%p12, %r103, 1;
	selp.f64 	%fd232, 0dBDA8FF8320FD8164, 0d3DE5DB65F9785EBA, %p12;
	ld.global.nc.v2.f64 	{%fd233, %fd234}, [%rd15];
	fma.rn.f64 	%fd235, %fd232, %fd231, %fd233;
	fma.rn.f64 	%fd236, %fd235, %fd231, %fd234;
	ld.global.nc.v2.f64 	{%fd237, %fd238}, [%rd15+16];
	fma.rn.f64 	%fd239, %fd236, %fd231, %fd237;
	fma.rn.f64 	%fd240, %fd239, %fd231, %fd238;
	ld.global.nc.v2.f64 	{%fd241, %fd242}, [%rd15+32];
	fma.rn.f64 	%fd243, %fd240, %fd231, %fd241;
	fma.rn.f64 	%fd244, %fd243, %fd231, %fd242;
	fma.rn.f64 	%fd245, %fd244, %fd747, %fd747;
	fma.rn.f64 	%fd246, %fd244, %fd231, 0d3FF0000000000000;
	selp.f64 	%fd247, %fd246, %fd245, %p12;
	and.b32  	%r104, %r366, 2;
	setp.eq.s32 	%p13, %r104, 0;
	mov.f64 	%fd248, 0d0000000000000000;
	sub.f64 	%fd249, %fd248, %fd247;
	selp.f64 	%fd24, %fd247, %fd249, %p13;
	@%p11 bra 	$L__BB3_16;
	mov.f64 	%fd255, 0d0000000000000000;
	mul.rn.f64 	%fd748, %fd17, %fd255;
	mov.b32 	%r367, 0;
	bra.uni 	$L__BB3_18;
$L__BB3_16:
	mul.f64 	%fd250, %fd17, 0d3FE45F306DC9C883;
	cvt.rni.s32.f64 	%r367, %fd250;
	cvt.rn.f64.s32 	%fd251, %r367;
	fma.rn.f64 	%fd252, %fd251, 0dBFF921FB54442D18, %fd17;
	fma.rn.f64 	%fd253, %fd251, 0dBC91A62633145C00, %fd252;
	fma.rn.f64 	%fd748, %fd251, 0dB97B839A252049C0, %fd253;
	setp.ltu.f64 	%p14, %fd18, 0d41E0000000000000;
	@%p14 bra 	$L__BB3_18;
	{ // callseq 3, 0
	.param .b64 param0;
	st.param.f64 	[param0], %fd17;
	.param .align 16 .b8 retval0[16];
	call.uni (retval0), 
	__internal_trig_reduction_slowpathd, 
	(
	param0
	);
	ld.param.f64 	%fd748, [retval0];
	ld.param.b32 	%r367, [retval0+8];
	} // callseq 3
$L__BB3_18:
	shl.b32 	%r107, %r367, 6;
	cvt.u64.u32 	%rd16, %r107;
	and.b64  	%rd17, %rd16, 64;
	add.s64 	%rd19, %rd6, %rd17;
	mul.rn.f64 	%fd256, %fd748, %fd748;
	and.b32  	%r108, %r367, 1;
	setp.eq.b32 	%p15, %r108, 1;
	selp.f64 	%fd257, 0dBDA8FF8320FD8164, 0d3DE5DB65F9785EBA, %p15;
	ld.global.nc.v2.f64 	{%fd258, %fd259}, [%rd19];
	fma.rn.f64 	%fd260, %fd257, %fd256, %fd258;
	fma.rn.f64 	%fd261, %fd260, %fd256, %fd259;
	ld.global.nc.v2.f64 	{%fd262, %fd263}, [%rd19+16];
	fma.rn.f64 	%fd264, %fd261, %fd256, %fd262;
	fma.rn.f64 	%fd265, %fd264, %fd256, %fd263;
	ld.global.nc.v2.f64 	{%fd266, %fd267}, [%rd19+32];
	fma.rn.f64 	%fd268, %fd265, %fd256, %fd266;
	fma.rn.f64 	%fd269, %fd268, %fd256, %fd267;
	fma.rn.f64 	%fd270, %fd269, %fd748, %fd748;
	fma.rn.f64 	%fd271, %fd269, %fd256, 0d3FF0000000000000;
	selp.f64 	%fd272, %fd271, %fd270, %p15;
	and.b32  	%r109, %r367, 2;
	setp.eq.s32 	%p16, %r109, 0;
	mov.f64 	%fd273, 0d0000000000000000;
	sub.f64 	%fd274, %fd273, %fd272;
	selp.f64 	%fd29, %fd272, %fd274, %p16;
	ld.global.f64 	%fd275, [%rd1+96];
	neg.f64 	%fd30, %fd2;
	mul.f64 	%fd276, %fd275, %fd30;
	ld.global.f64 	%fd277, [%rd1+88];
	add.f64 	%fd31, %fd277, %fd277;
	div.rn.f64 	%fd32, %fd276, %fd31;
	fma.rn.f64 	%fd278, %fd32, 0d3FF71547652B82FE, 0d4338000000000000;
	{
	.reg .b32 %temp; 
	mov.b64 	{%r18, %temp}, %fd278;
	}
	mov.f64 	%fd279, 0dC338000000000000;
	add.rn.f64 	%fd280, %fd278, %fd279;
	fma.rn.f64 	%fd281, %fd280, 0dBFE62E42FEFA39EF, %fd32;
	fma.rn.f64 	%fd282, %fd280, 0dBC7ABC9E3B39803F, %fd281;
	fma.rn.f64 	%fd283, %fd282, 0d3E5ADE1569CE2BDF, 0d3E928AF3FCA213EA;
	fma.rn.f64 	%fd284, %fd283, %fd282, 0d3EC71DEE62401315;
	fma.rn.f64 	%fd285, %fd284, %fd282, 0d3EFA01997C89EB71;
	fma.rn.f64 	%fd286, %fd285, %fd282, 0d3F2A01A014761F65;
	fma.rn.f64 	%fd287, %fd286, %fd282, 0d3F56C16C1852B7AF;
	fma.rn.f64 	%fd288, %fd287, %fd282, 0d3F81111111122322;
	fma.rn.f64 	%fd289, %fd288, %fd282, 0d3FA55555555502A1;
	fma.rn.f64 	%fd290, %fd289, %fd282, 0d3FC5555555555511;
	fma.rn.f64 	%fd291, %fd290, %fd282, 0d3FE000000000000B;
	fma.rn.f64 	%fd292, %fd291, %fd282, 0d3FF0000000000000;
	fma.rn.f64 	%fd293, %fd292, %fd282, 0d3FF0000000000000;
	{
	.reg .b32 %temp; 
	mov.b64 	{%r19, %temp}, %fd293;
	}
	{
	.reg .b32 %temp; 
	mov.b64 	{%temp, %r20}, %fd293;
	}
	shl.b32 	%r110, %r18, 20;
	add.s32 	%r111, %r110, %r20;
	mov.b64 	%fd749, {%r19, %r111};
	{
	.reg .b32 %temp; 
	mov.b64 	{%temp, %r112}, %fd32;
	}
	mov.b32 	%f22, %r112;
	abs.f32 	%f1, %f22;
	setp.lt.f32 	%p17, %f1, 0f4086232B;
	@%p17 bra 	$L__BB3_21;
	setp.lt.f64 	%p18, %fd32, 0d0000000000000000;
	add.f64 	%fd294, %fd32, 0d7FF0000000000000;
	selp.f64 	%fd749, 0d0000000000000000, %fd294, %p18;
	setp.geu.f32 	%p19, %f1, 0f40874800;
	@%p19 bra 	$L__BB3_21;
	shr.u32 	%r113, %r18, 31;
	add.s32 	%r114, %r18, %r113;
	shr.s32 	%r115, %r114, 1;
	shl.b32 	%r116, %r115, 20;
	add.s32 	%r117, %r20, %r116;
	mov.b64 	%fd295, {%r19, %r117};
	sub.s32 	%r118, %r18, %r115;
	shl.b32 	%r119, %r118, 20;
	add.s32 	%r120, %r119, 1072693248;
	mov.b32 	%r121, 0;
	mov.b64 	%fd296, {%r121, %r120};
	mul.f64 	%fd749, %fd296, %fd295;
$L__BB3_21:
	ld.param.f64 	%fd738, [_Z15kernelRephasingP7double2ddiPd_param_2];
	mul.f64 	%fd297, %fd24, %fd749;
	mul.f64 	%fd298, %fd29, 0d0000000000000000;
	sub.f64 	%fd299, %fd297, %fd298;
	mul.f64 	%fd300, %fd29, %fd749;
	fma.rn.f64 	%fd301, %fd24, 0d0000000000000000, %fd300;
	sub.f64 	%fd37, %fd11, %fd299;
	sub.f64 	%fd38, %fd16, %fd301;
	add.f64 	%fd302, %fd1, %fd2;
	fma.rn.f64 	%fd303, %fd738, 0d4000000000000000, %fd302;
	neg.f64 	%fd304, %fd303;
	div.rn.f64 	%fd39, %fd304, %fd31;
	fma.rn.f64 	%fd305, %fd39, 0d3FF71547652B82FE, 0d4338000000000000;
	{
	.reg .b32 %temp; 
	mov.b64 	{%r21, %temp}, %fd305;
	}
	mov.f64 	%fd306, 0dC338000000000000;
	add.rn.f64 	%fd307, %fd305, %fd306;
	fma.rn.f64 	%fd308, %fd307, 0dBFE62E42FEFA39EF, %fd39;
	fma.rn.f64 	%fd309, %fd307, 0dBC7ABC9E3B39803F, %fd308;
	fma.rn.f64 	%fd310, %fd309, 0d3E5ADE1569CE2BDF, 0d3E928AF3FCA213EA;
	fma.rn.f64 	%fd311, %fd310, %fd309, 0d3EC71DEE62401315;
	fma.rn.f64 	%fd312, %fd311, %fd309, 0d3EFA01997C89EB71;
	fma.rn.f64 	%fd313, %fd312, %fd309, 0d3F2A01A014761F65;
	fma.rn.f64 	%fd314, %fd313, %fd309, 0d3F56C16C1852B7AF;
	fma.rn.f64 	%fd315, %fd314, %fd309, 0d3F81111111122322;
	fma.rn.f64 	%fd316, %fd315, %fd309, 0d3FA55555555502A1;
	fma.rn.f64 	%fd317, %fd316, %fd309, 0d3FC5555555555511;
	fma.rn.f64 	%fd318, %fd317, %fd309, 0d3FE000000000000B;
	fma.rn.f64 	%fd319, %fd318, %fd309, 0d3FF0000000000000;
	fma.rn.f64 	%fd320, %fd319, %fd309, 0d3FF0000000000000;
	{
	.reg .b32 %temp; 
	mov.b64 	{%r22, %temp}, %fd320;
	}
	{
	.reg .b32 %temp; 
	mov.b64 	{%temp, %r23}, %fd320;
	}
	shl.b32 	%r122, %r21, 20;
	add.s32 	%r123, %r122, %r23;
	mov.b64 	%fd750, {%r22, %r123};
	{
	.reg .b32 %temp; 
	mov.b64 	{%temp, %r124}, %fd39;
	}
	mov.b32 	%f23, %r124;
	abs.f32 	%f2, %f23;
	setp.lt.f32 	%p20, %f2, 0f4086232B;
	@%p20 bra 	$L__BB3_24;
	setp.lt.f64 	%p21, %fd39, 0d0000000000000000;
	add.f64 	%fd321, %fd39, 0d7FF0000000000000;
	selp.f64 	%fd750, 0d0000000000000000, %fd321, %p21;
	setp.geu.f32 	%p22, %f2, 0f40874800;
	@%p22 bra 	$L__BB3_24;
	shr.u32 	%r125, %r21, 31;
	add.s32 	%r126, %r21, %r125;
	shr.s32 	%r127, %r126, 1;
	shl.b32 	%r128, %r127, 20;
	add.s32 	%r129, %r23, %r128;
	mov.b64 	%fd322, {%r22, %r129};
	sub.s32 	%r130, %r21, %r127;
	shl.b32 	%r131, %r130, 20;
	add.s32 	%r132, %r131, 1072693248;
	mov.b32 	%r133, 0;
	mov.b64 	%fd323, {%r133, %r132};
	mul.f64 	%fd750, %fd323, %fd322;
$L__BB3_24:
	mul.f64 	%fd324, %fd37, %fd750;
	mul.f64 	%fd325, %fd38, 0d0000000000000000;
	sub.f64 	%fd44, %fd324, %fd325;
	mul.f64 	%fd326, %fd38, %fd750;
	fma.rn.f64 	%fd45, %fd37, 0d0000000000000000, %fd326;
	ld.global.f64 	%fd46, [%rd1+24];
	neg.f64 	%fd47, %fd1;
	ld.global.f64 	%fd48, [%rd1+48];
	div.rn.f64 	%fd49, %fd47, %fd48;
	fma.rn.f64 	%fd327, %fd49, 0d3FF71547652B82FE, 0d4338000000000000;
	{
	.reg .b32 %temp; 
	mov.b64 	{%r24, %temp}, %fd327;
	}
	mov.f64 	%fd328, 0dC338000000000000;
	add.rn.f64 	%fd329, %fd327, %fd328;
	fma.rn.f64 	%fd330, %fd329, 0dBFE62E42FEFA39EF, %fd49;
	fma.rn.f64 	%fd331, %fd329, 0dBC7ABC9E3B39803F, %fd330;
	fma.rn.f64 	%fd332, %fd331, 0d3E5ADE1569CE2BDF, 0d3E928AF3FCA213EA;
	fma.rn.f64 	%fd333, %fd332, %fd331, 0d3EC71DEE62401315;
	fma.rn.f64 	%fd334, %fd333, %fd331, 0d3EFA01997C89EB71;
	fma.rn.f64 	%fd335, %fd334, %fd331, 0d3F2A01A014761F65;
	fma.rn.f64 	%fd336, %fd335, %fd331, 0d3F56C16C1852B7AF;
	fma.rn.f64 	%fd337, %fd336, %fd331, 0d3F81111111122322;
	fma.rn.f64 	%fd338, %fd337, %fd331, 0d3FA55555555502A1;
	fma.rn.f64 	%fd339, %fd338, %fd331, 0d3FC5555555555511;
	fma.rn.f64 	%fd340, %fd339, %fd331, 0d3FE000000000000B;
	fma.rn.f64 	%fd341, %fd340, %fd331, 0d3FF0000000000000;
	fma.rn.f64 	%fd342, %fd341, %fd331, 0d3FF0000000000000;
	{
	.reg .b32 %temp; 
	mov.b64 	{%r25, %temp}, %fd342;
	}
	{
	.reg .b32 %temp; 
	mov.b64 	{%temp, %r26}, %fd342;
	}
	shl.b32 	%r134, %r24, 20;
	add.s32 	%r135, %r134, %r26;
	mov.b64 	%fd751, {%r25, %r135};
	{
	.reg .b32 %temp; 
	mov.b64 	{%temp, %r136}, %fd49;
	}
	mov.b32 	%f24, %r136;
	abs.f32 	%f3, %f24;
	setp.lt.f32 	%p23, %f3, 0f4086232B;
	@%p23 bra 	$L__BB3_27;
	setp.lt.f64 	%p24, %fd49, 0d0000000000000000;
	add.f64 	%fd343, %fd49, 0d7FF0000000000000;
	selp.f64 	%fd751, 0d0000000000000000, %fd343, %p24;
	setp.geu.f32 	%p25, %f3, 0f40874800;
	@%p25 bra 	$L__BB3_27;
	shr.u32 	%r137, %r24, 31;
	add.s32 	%r138, %r24, %r137;
	shr.s32 	%r139, %r138, 1;
	shl.b32 	%r140, %r139, 20;
	add.s32 	%r141, %r26, %r140;
	mov.b64 	%fd344, {%r25, %r141};
	sub.s32 	%r142, %r24, %r139;
	shl.b32 	%r143, %r142, 20;
	add.s32 	%r144, %r143, 1072693248;
	mov.b32 	%r145, 0;
	mov.b64 	%fd345, {%r145, %r144};
	mul.f64 	%fd751, %fd345, %fd344;
$L__BB3_27:
	ld.global.f64 	%fd54, [%rd1+32];
	ld.global.f64 	%fd55, [%rd1+56];
	div.rn.f64 	%fd56, %fd47, %fd55;
	fma.rn.f64 	%fd346, %fd56, 0d3FF71547652B82FE, 0d4338000000000000;
	{
	.reg .b32 %temp; 
	mov.b64 	{%r27, %temp}, %fd346;
	}
	mov.f64 	%fd347, 0dC338000000000000;
	add.rn.f64 	%fd348, %fd346, %fd347;
	fma.rn.f64 	%fd349, %fd348, 0dBFE62E42FEFA39EF, %fd56;
	fma.rn.f64 	%fd350, %fd348, 0dBC7ABC9E3B39803F, %fd349;
	fma.rn.f64 	%fd351, %fd350, 0d3E5ADE1569CE2BDF, 0d3E928AF3FCA213EA;
	fma.rn.f64 	%fd352, %fd351, %fd350, 0d3EC71DEE62401315;
	fma.rn.f64 	%fd353, %fd352, %fd350, 0d3EFA01997C89EB71;
	fma.rn.f64 	%fd354, %fd353, %fd350, 0d3F2A01A014761F65;
	fma.rn.f64 	%fd355, %fd354, %fd350, 0d3F56C16C1852B7AF;
	fma.rn.f64 	%fd356, %fd355, %fd350, 0d3F81111111122322;
	fma.rn.f64 	%fd357, %fd356, %fd350, 0d3FA55555555502A1;
	fma.rn.f64 	%fd358, %fd357, %fd350, 0d3FC5555555555511;
	fma.rn.f64 	%fd359, %fd358, %fd350, 0d3FE000000000000B;
	fma.rn.f64 	%fd360, %fd359, %fd350, 0d3FF0000000000000;
	fma.rn.f64 	%fd361, %fd360, %fd350, 0d3FF0000000000000;
	{
	.reg .b32 %temp; 
	mov.b64 	{%r28, %temp}, %fd361;
	}
	{
	.reg .b32 %temp; 
	mov.b64 	{%temp, %r29}, %fd361;
	}
	shl.b32 	%r146, %r27, 20;
	add.s32 	%r147, %r146, %r29;
	mov.b64 	%fd752, {%r28, %r147};
	{
	.reg .b32 %temp; 
	mov.b64 	{%temp, %r148}, %fd56;
	}
	mov.b32 	%f25, %r148;
	abs.f32 	%f4, %f25;
	setp.lt.f32 	%p26, %f4, 0f4086232B;
	@%p26 bra 	$L__BB3_30;
	setp.lt.f64 	%p27, %fd56, 0d0000000000000000;
	add.f64 	%fd362, %fd56, 0d7FF0000000000000;
	selp.f64 	%fd752, 0d0000000000000000, %fd362, %p27;
	setp.geu.f32 	%p28, %f4, 0f40874800;
	@%p28 bra 	$L__BB3_30;
	shr.u32 	%r149, %r27, 31;
	add.s32 	%r150, %r27, %r149;
	shr.s32 	%r151, %r150, 1;
	shl.b32 	%r152, %r151, 20;
	add.s32 	%r153, %r29, %r152;
	mov.b64 	%fd363, {%r28, %r153};
	sub.s32 	%r154, %r27, %r151;
	shl.b32 	%r155, %r154, 20;
	add.s32 	%r156, %r155, 1072693248;
	mov.b32 	%r157, 0;
	mov.b64 	%fd364, {%r157, %r156};
	mul.f64 	%fd752, %fd364, %fd363;
$L__BB3_30:
	ld.global.f64 	%fd61, [%rd1+40];
	ld.global.f64 	%fd62, [%rd1+64];
	div.rn.f64 	%fd63, %fd47, %fd62;
	fma.rn.f64 	%fd365, %fd63, 0d3FF71547652B82FE, 0d4338000000000000;
	{
	.reg .b32 %temp; 
	mov.b64 	{%r30, %temp}, %fd365;
	}
	mov.f64 	%fd366, 0dC338000000000000;
	add.rn.f64 	%fd367, %fd365, %fd366;
	fma.rn.f64 	%fd368, %fd367, 0dBFE62E42FEFA39EF, %fd63;
	fma.rn.f64 	%fd369, %fd367, 0dBC7ABC9E3B39803F, %fd368;
	fma.rn.f64 	%fd370, %fd369, 0d3E5ADE1569CE2BDF, 0d3E928AF3FCA213EA;
	fma.rn.f64 	%fd371, %fd370, %fd369, 0d3EC71DEE62401315;
	fma.rn.f64 	%fd372, %fd371, %fd369, 0d3EFA01997C89EB71;
	fma.rn.f64 	%fd373, %fd372, %fd369, 0d3F2A01A014761F65;
	fma.rn.f64 	%fd374, %fd373, %fd369, 0d3F56C16C1852B7AF;
	fma.rn.f64 	%fd375, %fd374, %fd369, 0d3F81111111122322;
	fma.rn.f64 	%fd376, %fd375, %fd369, 0d3FA55555555502A1;
	fma.rn.f64 	%fd377, %fd376, %fd369, 0d3FC5555555555511;
	fma.rn.f64 	%fd378, %fd377, %fd369, 0d3FE000000000000B;
	fma.rn.f64 	%fd379, %fd378, %fd369, 0d3FF0000000000000;
	fma.rn.f64 	%fd380, %fd379, %fd369, 0d3FF0000000000000;
	{
	.reg .b32 %temp; 
	mov.b64 	{%r31, %temp}, %fd380;
	}
	{
	.reg .b32 %temp; 
	mov.b64 	{%temp, %r32}, %fd380;
	}
	shl.b32 	%r158, %r30, 20;
	add.s32 	%r159, %r158, %r32;
	mov.b64 	%fd753, {%r31, %r159};
	{
	.reg .b32 %temp; 
	mov.b64 	{%temp, %r160}, %fd63;
	}
	mov.b32 	%f26, %r160;
	abs.f32 	%f5, %f26;
	setp.lt.f32 	%p29, %f5, 0f4086232B;
	@%p29 bra 	$L__BB3_33;
	setp.lt.f64 	%p30, %fd63, 0d0000000000000000;
	add.f64 	%fd381, %fd63, 0d7FF0000000000000;
	selp.f64 	%fd753, 0d0000000000000000, %fd381, %p30;
	setp.geu.f32 	%p31, %f5, 0f40874800;
	@%p31 bra 	$L__BB3_33;
	shr.u32 	%r161, %r30, 31;
	add.s32 	%r162, %r30, %r161;
	shr.s32 	%r163, %r162, 1;
	shl.b32 	%r164, %r163, 20;
	add.s32 	%r165, %r32, %r164;
	mov.b64 	%fd382, {%r31, %r165};
	sub.s32 	%r166, %r30, %r163;
	shl.b32 	%r167, %r166, 20;
	add.s32 	%r168, %r167, 1072693248;
	mov.b32 	%r169, 0;
	mov.b64 	%fd383, {%r169, %r168};
	mul.f64 	%fd753, %fd383, %fd382;
$L__BB3_33:
	ld.param.f64 	%fd739, [_Z15kernelRephasingP7double2ddiPd_param_2];
	ld.global.f64 	%fd384, [%rd1];
	ld.global.f64 	%fd385, [%rd1+8];
	add.f64 	%fd386, %fd384, %fd385;
	ld.global.f64 	%fd387, [%rd1+16];
	add.f64 	%fd68, %fd386, %fd387;
	mul.f64 	%fd388, %fd54, %fd752;
	fma.rn.f64 	%fd389, %fd46, %fd751, %fd388;
	fma.rn.f64 	%fd69, %fd61, %fd753, %fd389;
	neg.f64 	%fd70, %fd739;
	div.rn.f64 	%fd71, %fd70, %fd48;
	fma.rn.f64 	%fd390, %fd71, 0d3FF71547652B82FE, 0d4338000000000000;
	{
	.reg .b32 %temp; 
	mov.b64 	{%r33, %temp}, %fd390;
	}
	mov.f64 	%fd391, 0dC338000000000000;
	add.rn.f64 	%fd392, %fd390, %fd391;
	fma.rn.f64 	%fd393, %fd392, 0dBFE62E42FEFA39EF, %fd71;
	fma.rn.f64 	%fd394, %fd392, 0dBC7ABC9E3B39803F, %fd393;
	fma.rn.f64 	%fd395, %fd394, 0d3E5ADE1569CE2BDF, 0d3E928AF3FCA213EA;
	fma.rn.f64 	%fd396, %fd395, %fd394, 0d3EC71DEE62401315;
	fma.rn.f64 	%fd397, %fd396, %fd394, 0d3EFA01997C89EB71;
	fma.rn.f64 	%fd398, %fd397, %fd394, 0d3F2A01A014761F65;
	fma.rn.f64 	%fd399, %fd398, %fd394, 0d3F56C16C1852B7AF;
	fma.rn.f64 	%fd400, %fd399, %fd394, 0d3F81111111122322;
	fma.rn.f64 	%fd401, %fd400, %fd394, 0d3FA55555555502A1;
	fma.rn.f64 	%fd402, %fd401, %fd394, 0d3FC5555555555511;
	fma.rn.f64 	%fd403, %fd402, %fd394, 0d3FE000000000000B;
	fma.rn.f64 	%fd404, %fd403, %fd394, 0d3FF0000000000000;
	fma.rn.f64 	%fd405, %fd404, %fd394, 0d3FF0000000000000;
	{
	.reg .b32 %temp; 
	mov.b64 	{%r34, %temp}, %fd405;
	}
	{
	.reg .b32 %temp; 
	mov.b64 	{%temp, %r35}, %fd405;
	}
	shl.b32 	%r170, %r33, 20;
	add.s32 	%r171, %r170, %r35;
	mov.b64 	%fd754, {%r34, %r171};
	{
	.reg .b32 %temp; 
	mov.b64 	{%temp, %r172}, %fd71;
	}
	mov.b32 	%f27, %r172;
	abs.f32 	%f6, %f27;
	setp.lt.f32 	%p32, %f6, 0f4086232B;
	@%p32 bra 	$L__BB3_36;
	setp.lt.f64 	%p33, %fd71, 0d0000000000000000;
	add.f64 	%fd406, %fd71, 0d7FF0000000000000;
	selp.f64 	%fd754, 0d0000000000000000, %fd406, %p33;
	setp.geu.f32 	%p34, %f6, 0f40874800;
	@%p34 bra 	$L__BB3_36;
	shr.u32 	%r173, %r33, 31;
	add.s32 	%r174, %r33, %r173;
	shr.s32 	%r175, %r174, 1;
	shl.b32 	%r176, %r175, 20;
	add.s32 	%r177, %r35, %r176;
	mov.b64 	%fd407, {%r34, %r177};
	sub.s32 	%r178, %r33, %r175;
	shl.b32 	%r179, %r178, 20;
	add.s32 	%r180, %r179, 1072693248;
	mov.b32 	%r181, 0;
	mov.b64 	%fd408, {%r181, %r180};
	mul.f64 	%fd754, %fd408, %fd407;
$L__BB3_36:
	div.rn.f64 	%fd76, %fd70, %fd55;
	fma.rn.f64 	%fd409, %fd76, 0d3FF71547652B82FE, 0d4338000000000000;
	{
	.reg .b32 %temp; 
	mov.b64 	{%r36, %temp}, %fd409;
	}
	mov.f64 	%fd410, 0dC338000000000000;
	add.rn.f64 	%fd411, %fd409, %fd410;
	fma.rn.f64 	%fd412, %fd411, 0dBFE62E42FEFA39EF, %fd76;
	fma.rn.f64 	%fd413, %fd411, 0dBC7ABC9E3B39803F, %fd412;
	fma.rn.f64 	%fd414, %fd413, 0d3E5ADE1569CE2BDF, 0d3E928AF3FCA213EA;
	fma.rn.f64 	%fd415, %fd414, %fd413, 0d3EC71DEE62401315;
	fma.rn.f64 	%fd416, %fd415, %fd413, 0d3EFA01997C89EB71;
	fma.rn.f64 	%fd417, %fd416, %fd413, 0d3F2A01A014761F65;
	fma.rn.f64 	%fd418, %fd417, %fd413, 0d3F56C16C1852B7AF;
	fma.rn.f64 	%fd419, %fd418, %fd413, 0d3F81111111122322;
	fma.rn.f64 	%fd420, %fd419, %fd413, 0d3FA55555555502A1;
	fma.rn.f64 	%fd421, %fd420, %fd413, 0d3FC5555555555511;
	fma.rn.f64 	%fd422, %fd421, %fd413, 0d3FE000000000000B;
	fma.rn.f64 	%fd423, %fd422, %fd413, 0d3FF0000000000000;
	fma.rn.f64 	%fd424, %fd423, %fd413, 0d3FF0000000000000;
	{
	.reg .b32 %temp; 
	mov.b64 	{%r37, %temp}, %fd424;
	}
	{
	.reg .b32 %temp; 
	mov.b64 	{%temp, %r38}, %fd424;
	}
	shl.b32 	%r182, %r36, 20;
	add.s32 	%r183, %r182, %r38;
	mov.b64 	%fd755, {%r37, %r183};
	{
	.reg .b32 %temp; 
	mov.b64 	{%temp, %r184}, %fd76;
	}
	mov.b32 	%f28, %r184;
	abs.f32 	%f7, %f28;
	setp.lt.f32 	%p35, %f7, 0f4086232B;
	@%p35 bra 	$L__BB3_39;
	setp.lt.f64 	%p36, %fd76, 0d0000000000000000;
	add.f64 	%fd425, %fd76, 0d7FF0000000000000;
	selp.f64 	%fd755, 0d0000000000000000, %fd425, %p36;
	setp.geu.f32 	%p37, %f7, 0f40874800;
	@%p37 bra 	$L__BB3_39;
	shr.u32 	%r185, %r36, 31;
	add.s32 	%r186, %r36, %r185;
	shr.s32 	%r187, %r186, 1;
	shl.b32 	%r188, %r187, 20;
	add.s32 	%r189, %r38, %r188;
	mov.b64 	%fd426, {%r37, %r189};
	sub.s32 	%r190, %r36, %r187;
	shl.b32 	%r191, %r190, 20;
	add.s32 	%r192, %r191, 1072693248;
	mov.b32 	%r193, 0;
	mov.b64 	%fd427, {%r193, %r192};
	mul.f64 	%fd755, %fd427, %fd426;
$L__BB3_39:
	div.rn.f64 	%fd81, %fd70, %fd62;
	fma.rn.f64 	%fd428, %fd81, 0d3FF71547652B82FE, 0d4338000000000000;
	{
	.reg .b32 %temp; 
	mov.b64 	{%r39, %temp}, %fd428;
	}
	mov.f64 	%fd429, 0dC338000000000000;
	add.rn.f64 	%fd430, %fd428, %fd429;
	fma.rn.f64 	%fd431, %fd430, 0dBFE62E42FEFA39EF, %fd81;
	fma.rn.f64 	%fd432, %fd430, 0dBC7ABC9E3B39803F, %fd431;
	fma.rn.f64 	%fd433, %fd432, 0d3E5ADE1569CE2BDF, 0d3E928AF3FCA213EA;
	fma.rn.f64 	%fd434, %fd433, %fd432, 0d3EC71DEE62401315;
	fma.rn.f64 	%fd435, %fd434, %fd432, 0d3EFA01997C89EB71;
	fma.rn.f64 	%fd436, %fd435, %fd432, 0d3F2A01A014761F65;
	fma.rn.f64 	%fd437, %fd436, %fd432, 0d3F56C16C1852B7AF;
	fma.rn.f64 	%fd438, %fd437, %fd432, 0d3F81111111122322;
	fma.rn.f64 	%fd439, %fd438, %fd432, 0d3FA55555555502A1;
	fma.rn.f64 	%fd440, %fd439, %fd432, 0d3FC5555555555511;
	fma.rn.f64 	%fd441, %fd440, %fd432, 0d3FE000000000000B;
	fma.rn.f64 	%fd442, %fd441, %fd432, 0d3FF0000000000000;
	fma.rn.f64 	%fd443, %fd442, %fd432, 0d3FF0000000000000;
	{
	.reg .b32 %temp; 
	mov.b64 	{%r40, %temp}, %fd443;
	}
	{
	.reg .b32 %temp; 
	mov.b64 	{%temp, %r41}, %fd443;
	}
	shl.b32 	%r194, %r39, 20;
	add.s32 	%r195, %r194, %r41;
	mov.b64 	%fd756, {%r40, %r195};
	{
	.reg .b32 %temp; 
	mov.b64 	{%temp, %r196}, %fd81;
	}
	mov.b32 	%f29, %r196;
	abs.f32 	%f8, %f29;
	setp.lt.f32 	%p38, %f8, 0f4086232B;
	@%p38 bra 	$L__BB3_42;
	setp.lt.f64 	%p39, %fd81, 0d0000000000000000;
	add.f64 	%fd444, %fd81, 0d7FF0000000000000;
	selp.f64 	%fd756, 0d0000000000000000, %fd444, %p39;
	setp.geu.f32 	%p40, %f8, 0f40874800;
	@%p40 bra 	$L__BB3_42;
	shr.u32 	%r197, %r39, 31;
	add.s32 	%r198, %r39, %r197;
	shr.s32 	%r199, %r198, 1;
	shl.b32 	%r200, %r199, 20;
	add.s32 	%r201, %r41, %r200;
	mov.b64 	%fd445, {%r40, %r201};
	sub.s32 	%r202, %r39, %r199;
	shl.b32 	%r203, %r202, 20;
	add.s32 	%r204, %r203, 1072693248;
	mov.b32 	%r205, 0;
	mov.b64 	%fd446, {%r205, %r204};
	mul.f64 	%fd756, %fd446, %fd445;
$L__BB3_42:
	ld.param.f64 	%fd740, [_Z15kernelRephasingP7double2ddiPd_param_2];
	mul.f64 	%fd447, %fd740, %fd68;
	add.f64 	%fd448, %fd46, %fd54;
	add.f64 	%fd449, %fd448, %fd61;
	sub.f64 	%fd450, %fd447, %fd449;
	mul.f64 	%fd451, %fd54, %fd755;
	fma.rn.f64 	%fd452, %fd46, %fd754, %fd451;
	fma.rn.f64 	%fd453, %fd61, %fd756, %fd452;
	add.f64 	%fd454, %fd453, %fd450;
	mul.f64 	%fd455, %fd1, %fd68;
	sub.f64 	%fd456, %fd455, %fd449;
	add.f64 	%fd457, %fd69, %fd456;
	sub.f64 	%fd86, %fd454, %fd457;
	div.rn.f64 	%fd87, %fd30, %fd48;
	fma.rn.f64 	%fd458, %fd87, 0d3FF71547652B82FE, 0d4338000000000000;
	{
	.reg .b32 %temp; 
	mov.b64 	{%r42, %temp}, %fd458;
	}
	mov.f64 	%fd459, 0dC338000000000000;
	add.rn.f64 	%fd460, %fd458, %fd459;
	fma.rn.f64 	%fd461, %fd460, 0dBFE62E42FEFA39EF, %fd87;
	fma.rn.f64 	%fd462, %fd460, 0dBC7ABC9E3B39803F, %fd461;
	fma.rn.f64 	%fd463, %fd462, 0d3E5ADE1569CE2BDF, 0d3E928AF3FCA213EA;
	fma.rn.f64 	%fd464, %fd463, %fd462, 0d3EC71DEE62401315;
	fma.rn.f64 	%fd465, %fd464, %fd462, 0d3EFA01997C89EB71;
	fma.rn.f64 	%fd466, %fd465, %fd462, 0d3F2A01A014761F65;
	fma.rn.f64 	%fd467, %fd466, %fd462, 0d3F56C16C1852B7AF;
	fma.rn.f64 	%fd468, %fd467, %fd462, 0d3F81111111122322;
	fma.rn.f64 	%fd469, %fd468, %fd462, 0d3FA55555555502A1;
	fma.rn.f64 	%fd470, %fd469, %fd462, 0d3FC5555555555511;
	fma.rn.f64 	%fd471, %fd470, %fd462, 0d3FE000000000000B;
	fma.rn.f64 	%fd472, %fd471, %fd462, 0d3FF0000000000000;
	fma.rn.f64 	%fd473, %fd472, %fd462, 0d3FF0000000000000;
	{
	.reg .b32 %temp; 
	mov.b64 	{%r43, %temp}, %fd473;
	}
	{
	.reg .b32 %temp; 
	mov.b64 	{%temp, %r44}, %fd473;
	}
	shl.b32 	%r206, %r42, 20;
	add.s32 	%r207, %r206, %r44;
	mov.b64 	%fd757, {%r43, %r207};
	{
	.reg .b32 %temp; 
	mov.b64 	{%temp, %r208}, %fd87;
	}
	mov.b32 	%f30, %r208;
	abs.f32 	%f9, %f30;
	setp.lt.f32 	%p41, %f9, 0f4086232B;
	@%p41 bra 	$L__BB3_45;
	setp.lt.f64 	%p42, %fd87, 0d0000000000000000;
	add.f64 	%fd474, %fd87, 0d7FF0000000000000;
	selp.f64 	%fd757, 0d0000000000000000, %fd474, %p42;
	setp.geu.f32 	%p43, %f9, 0f40874800;
	@%p43 bra 	$L__BB3_45;
	shr.u32 	%r209, %r42, 31;
	add.s32 	%r210, %r42, %r209;
	shr.s32 	%r211, %r210, 1;
	shl.b32 	%r212, %r211, 20;
	add.s32 	%r213, %r44, %r212;
	mov.b64 	%fd475, {%r43, %r213};
	sub.s32 	%r214, %r42, %r211;
	shl.b32 	%r215, %r214, 20;
	add.s32 	%r216, %r215, 1072693248;
	mov.b32 	%r217, 0;
	mov.b64 	%fd476, {%r217, %r216};
	mul.f64 	%fd757, %fd476, %fd475;
$L__BB3_45:
	div.rn.f64 	%fd92, %fd30, %fd55;
	fma.rn.f64 	%fd477, %fd92, 0d3FF71547652B82FE, 0d4338000000000000;
	{
	.reg .b32 %temp; 
	mov.b64 	{%r45, %temp}, %fd477;
	}
	mov.f64 	%fd478, 0dC338000000000000;
	add.rn.f64 	%fd479, %fd477, %fd478;
	fma.rn.f64 	%fd480, %fd479, 0dBFE62E42FEFA39EF, %fd92;
	fma.rn.f64 	%fd481, %fd479, 0dBC7ABC9E3B39803F, %fd480;
	fma.rn.f64 	%fd482, %fd481, 0d3E5ADE1569CE2BDF, 0d3E928AF3FCA213EA;
	fma.rn.f64 	%fd483, %fd482, %fd481, 0d3EC71DEE62401315;
	fma.rn.f64 	%fd484, %fd483, %fd481, 0d3EFA01997C89EB71;
	fma.rn.f64 	%fd485, %fd484, %fd481, 0d3F2A01A014761F65;
	fma.rn.f64 	%fd486, %fd485, %fd481, 0d3F56C16C1852B7AF;
	fma.rn.f64 	%fd487, %fd486, %fd481, 0d3F81111111122322;
	fma.rn.f64 	%fd488, %fd487, %fd481, 0d3FA55555555502A1;
	fma.rn.f64 	%fd489, %fd488, %fd481, 0d3FC5555555555511;
	fma.rn.f64 	%fd490, %fd489, %fd481, 0d3FE000000000000B;
	fma.rn.f64 	%fd491, %fd490, %fd481, 0d3FF0000000000000;
	fma.rn.f64 	%fd492, %fd491, %fd481, 0d3FF0000000000000;
	{
	.reg .b32 %temp; 
	mov.b64 	{%r46, %temp}, %fd492;
	}
	{
	.reg .b32 %temp; 
	mov.b64 	{%temp, %r47}, %fd492;
	}
	shl.b32 	%r218, %r45, 20;
	add.s32 	%r219, %r218, %r47;
	mov.b64 	%fd758, {%r46, %r219};
	{
	.reg .b32 %temp; 
	mov.b64 	{%temp, %r220}, %fd92;
	}
	mov.b32 	%f31, %r220;
	abs.f32 	%f10, %f31;
	setp.lt.f32 	%p44, %f10, 0f4086232B;
	@%p44 bra 	$L__BB3_48;
	setp.lt.f64 	%p45, %fd92, 0d0000000000000000;
	add.f64 	%fd493, %fd92, 0d7FF0000000000000;
	selp.f64 	%fd758, 0d0000000000000000, %fd493, %p45;
	setp.geu.f32 	%p46, %f10, 0f40874800;
	@%p46 bra 	$L__BB3_48;
	shr.u32 	%r221, %r45, 31;
	add.s32 	%r222, %r45, %r221;
	shr.s32 	%r223, %r222, 1;
	shl.b32 	%r224, %r223, 20;
	add.s32 	%r225, %r47, %r224;
	mov.b64 	%fd494, {%r46, %r225};
	sub.s32 	%r226, %r45, %r223;
	shl.b32 	%r227, %r226, 20;
	add.s32 	%r228, %r227, 1072693248;
	mov.b32 	%r229, 0;
	mov.b64 	%fd495, {%r229, %r228};
	mul.f64 	%fd758, %fd495, %fd494;
$L__BB3_48:
	div.rn.f64 	%fd97, %fd30, %fd62;
	fma.rn.f64 	%fd496, %fd97, 0d3FF71547652B82FE, 0d4338000000000000;
	{
	.reg .b32 %temp; 
	mov.b64 	{%r48, %temp}, %fd496;
	}
	mov.f64 	%fd497, 0dC338000000000000;
	add.rn.f64 	%fd498, %fd496, %fd497;
	fma.rn.f64 	%fd499, %fd498, 0dBFE62E42FEFA39EF, %fd97;
	fma.rn.f64 	%fd500, %fd498, 0dBC7ABC9E3B39803F, %fd499;
	fma.rn.f64 	%fd501, %fd500, 0d3E5ADE1569CE2BDF, 0d3E928AF3FCA213EA;
	fma.rn.f64 	%fd502, %fd501, %fd500, 0d3EC71DEE62401315;
	fma.rn.f64 	%fd503, %fd502, %fd500, 0d3EFA01997C89EB71;
	fma.rn.f64 	%fd504, %fd503, %fd500, 0d3F2A01A014761F65;
	fma.rn.f64 	%fd505, %fd504, %fd500, 0d3F56C16C1852B7AF;
	fma.rn.f64 	%fd506, %fd505, %fd500, 0d3F81111111122322;
	fma.rn.f64 	%fd507, %fd506, %fd500, 0d3FA55555555502A1;
	fma.rn.f64 	%fd508, %fd507, %fd500, 0d3FC5555555555511;
	fma.rn.f64 	%fd509, %fd508, %fd500, 0d3FE000000000000B;
	fma.rn.f64 	%fd510, %fd509, %fd500, 0d3FF0000000000000;
	fma.rn.f64 	%fd511, %fd510, %fd500, 0d3FF0000000000000;
	{
	.reg .b32 %temp; 
	mov.b64 	{%r49, %temp}, %fd511;
	}
	{
	.reg .b32 %temp; 
	mov.b64 	{%temp, %r50}, %fd511;
	}
	shl.b32 	%r230, %r48, 20;
	add.s32 	%r231, %r230, %r50;
	mov.b64 	%fd759, {%r49, %r231};
	{
	.reg .b32 %temp; 
	mov.b64 	{%temp, %r232}, %fd97;
	}
	mov.b32 	%f32, %r232;
	abs.f32 	%f11, %f32;
	setp.lt.f32 	%p47, %f11, 0f4086232B;
	@%p47 bra 	$L__BB3_51;
	setp.lt.f64 	%p48, %fd97, 0d0000000000000000;
	add.f64 	%fd512, %fd97, 0d7FF0000000000000;
	selp.f64 	%fd759, 0d0000000000000000, %fd512, %p48;
	setp.geu.f32 	%p49, %f11, 0f40874800;
	@%p49 bra 	$L__BB3_51;
	shr.u32 	%r233, %r48, 31;
	add.s32 	%r234, %r48, %r233;
	shr.s32 	%r235, %r234, 1;
	shl.b32 	%r236, %r235, 20;
	add.s32 	%r237, %r50, %r236;
	mov.b64 	%fd513, {%r49, %r237};
	sub.s32 	%r238, %r48, %r235;
	shl.b32 	%r239, %r238, 20;
	add.s32 	%r240, %r239, 1072693248;
	mov.b32 	%r241, 0;
	mov.b64 	%fd514, {%r241, %r240};
	mul.f64 	%fd759, %fd514, %fd513;
$L__BB3_51:
	ld.param.f64 	%fd741, [_Z15kernelRephasingP7double2ddiPd_param_2];
	mul.f64 	%fd515, %fd2, %fd68;
	add.f64 	%fd516, %fd46, %fd54;
	add.f64 	%fd517, %fd516, %fd61;
	sub.f64 	%fd518, %fd515, %fd517;
	mul.f64 	%fd519, %fd54, %fd758;
	fma.rn.f64 	%fd520, %fd46, %fd757, %fd519;
	fma.rn.f64 	%fd521, %fd61, %fd759, %fd520;
	add.f64 	%fd522, %fd521, %fd518;
	sub.f64 	%fd102, %fd86, %fd522;
	add.f64 	%fd103, %fd1, %fd741;
	neg.f64 	%fd104, %fd103;
	div.rn.f64 	%fd105, %fd104, %fd48;
	fma.rn.f64 	%fd523, %fd105, 0d3FF71547652B82FE, 0d4338000000000000;
	{
	.reg .b32 %temp; 
	mov.b64 	{%r51, %temp}, %fd523;
	}
	mov.f64 	%fd524, 0dC338000000000000;
	add.rn.f64 	%fd525, %fd523, %fd524;
	fma.rn.f64 	%fd526, %fd525, 0dBFE62E42FEFA39EF, %fd105;
	fma.rn.f64 	%fd527, %fd525, 0dBC7ABC9E3B39803F, %fd526;
	fma.rn.f64 	%fd528, %fd527, 0d3E5ADE1569CE2BDF, 0d3E928AF3FCA213EA;
	fma.rn.f64 	%fd529, %fd528, %fd527, 0d3EC71DEE62401315;
	fma.rn.f64 	%fd530, %fd529, %fd527, 0d3EFA01997C89EB71;
	fma.rn.f64 	%fd531, %fd530, %fd527, 0d3F2A01A014761F65;
	fma.rn.f64 	%fd532, %fd531, %fd527, 0d3F56C16C1852B7AF;
	fma.rn.f64 	%fd533, %fd532, %fd527, 0d3F81111111122322;
	fma.rn.f64 	%fd534, %fd533, %fd527, 0d3FA55555555502A1;
	fma.rn.f64 	%fd535, %fd534, %fd527, 0d3FC5555555555511;
	fma.rn.f64 	%fd536, %fd535, %fd527, 0d3FE000000000000B;
	fma.rn.f64 	%fd537, %fd536, %fd527, 0d3FF0000000000000;
	fma.rn.f64 	%fd538, %fd537, %fd527, 0d3FF0000000000000;
	{
	.reg .b32 %temp; 
	mov.b64 	{%r52, %temp}, %fd538;
	}
	{
	.reg .b32 %temp; 
	mov.b64 	{%temp, %r53}, %fd538;
	}
	shl.b32 	%r242, %r51, 20;
	add.s32 	%r243, %r242, %r53;
	mov.b64 	%fd760, {%r52, %r243};
	{
	.reg .b32 %temp; 
	mov.b64 	{%temp, %r244}, %fd105;
	}
	mov.b32 	%f33, %r244;
	abs.f32 	%f12, %f33;
	setp.lt.f32 	%p50, %f12, 0f4086232B;
	@%p50 bra 	$L__BB3_54;
	setp.lt.f64 	%p51, %fd105, 0d0000000000000000;
	add.f64 	%fd539, %fd105, 0d7FF0000000000000;
	selp.f64 	%fd760, 0d0000000000000000, %fd539, %p51;
	setp.geu.f32 	%p52, %f12, 0f40874800;
	@%p52 bra 	$L__BB3_54;
	shr.u32 	%r245, %r51, 31;
	add.s32 	%r246, %r51, %r245;
	shr.s32 	%r247, %r246, 1;
	shl.b32 	%r248, %r247, 20;
	add.s32 	%r249, %r53, %r248;
	mov.b64 	%fd540, {%r52, %r249};
	sub.s32 	%r250, %r51, %r247;
	shl.b32 	%r251, %r250, 20;
	add.s32 	%r252, %r251, 1072693248;
	mov.b32 	%r253, 0;
	mov.b64 	%fd541, {%r253, %r252};
	mul.f64 	%fd760, %fd541, %fd540;
$L__BB3_54:
	div.rn.f64 	%fd110, %fd104, %fd55;
	fma.rn.f64 	%fd542, %fd110, 0d3FF71547652B82FE, 0d4338000000000000;
	{
	.reg .b32 %temp; 
	mov.b64 	{%r54, %temp}, %fd542;
	}
	mov.f64 	%fd543, 0dC338000000000000;
	add.rn.f64 	%fd544, %fd542, %fd543;
	fma.rn.f64 	%fd545, %fd544, 0dBFE62E42FEFA39EF, %fd110;
	fma.rn.f64 	%fd546, %fd544, 0dBC7ABC9E3B39803F, %fd545;
	fma.rn.f64 	%fd547, %fd546, 0d3E5ADE1569CE2BDF, 0d3E928AF3FCA213EA;
	fma.rn.f64 	%fd548, %fd547, %fd546, 0d3EC71DEE62401315;
	fma.rn.f64 	%fd549, %fd548, %fd546, 0d3EFA01997C89EB71;
	fma.rn.f64 	%fd550, %fd549, %fd546, 0d3F2A01A014761F65;
	fma.rn.f64 	%fd551, %fd550, %fd546, 0d3F56C16C1852B7AF;
	fma.rn.f64 	%fd552, %fd551, %fd546, 0d3F81111111122322;
	fma.rn.f64 	%fd553, %fd552, %fd546, 0d3FA55555555502A1;
	fma.rn.f64 	%fd554, %fd553, %fd546, 0d3FC5555555555511;
	fma.rn.f64 	%fd555, %fd554, %fd546, 0d3FE000000000000B;
	fma.rn.f64 	%fd556, %fd555, %fd546, 0d3FF0000000000000;
	fma.rn.f64 	%fd557, %fd556, %fd546, 0d3FF0000000000000;
	{
	.reg .b32 %temp; 
	mov.b64 	{%r55, %temp}, %fd557;
	}
	{
	.reg .b32 %temp; 
	mov.b64 	{%temp, %r56}, %fd557;
	}
	shl.b32 	%r254, %r54, 20;
	add.s32 	%r255, %r254, %r56;
	mov.b64 	%fd761, {%r55, %r255};
	{
	.reg .b32 %temp; 
	mov.b64 	{%temp, %r256}, %fd110;
	}
	mov.b32 	%f34, %r256;
	abs.f32 	%f13, %f34;
	setp.lt.f32 	%p53, %f13, 0f4086232B;
	@%p53 bra 	$L__BB3_57;
	setp.lt.f64 	%p54, %fd110, 0d0000000000000000;
	add.f64 	%fd558, %fd110, 0d7FF0000000000000;
	selp.f64 	%fd761, 0d0000000000000000, %fd558, %p54;
	setp.geu.f32 	%p55, %f13, 0f40874800;
	@%p55 bra 	$L__BB3_57;
	shr.u32 	%r257, %r54, 31;
	add.s32 	%r258, %r54, %r257;
	shr.s32 	%r259, %r258, 1;
	shl.b32 	%r260, %r259, 20;
	add.s32 	%r261, %r56, %r260;
	mov.b64 	%fd559, {%r55, %r261};
	sub.s32 	%r262, %r54, %r259;
	shl.b32 	%r263, %r262, 20;
	add.s32 	%r264, %r263, 1072693248;
	mov.b32 	%r265, 0;
	mov.b64 	%fd560, {%r265, %r264};
	mul.f64 	%fd761, %fd560, %fd559;
$L__BB3_57:
	div.rn.f64 	%fd115, %fd104, %fd62;
	fma.rn.f64 	%fd561, %fd115, 0d3FF71547652B82FE, 0d4338000000000000;
	{
	.reg .b32 %temp; 
	mov.b64 	{%r57, %temp}, %fd561;
	}
	mov.f64 	%fd562, 0dC338000000000000;
	add.rn.f64 	%fd563, %fd561, %fd562;
	fma.rn.f64 	%fd564, %fd563, 0dBFE62E42FEFA39EF, %fd115;
	fma.rn.f64 	%fd565, %fd563, 0dBC7ABC9E3B39803F, %fd564;
	fma.rn.f64 	%fd566, %fd565, 0d3E5ADE1569CE2BDF, 0d3E928AF3FCA213EA;
	fma.rn.f64 	%fd567, %fd566, %fd565, 0d3EC71DEE62401315;
	fma.rn.f64 	%fd568, %fd567, %fd565, 0d3EFA01997C89EB71;
	fma.rn.f64 	%fd569, %fd568, %fd565, 0d3F2A01A014761F65;
	fma.rn.f64 	%fd570, %fd569, %fd565, 0d3F56C16C1852B7AF;
	fma.rn.f64 	%fd571, %fd570, %fd565, 0d3F81111111122322;
	fma.rn.f64 	%fd572, %fd571, %fd565, 0d3FA55555555502A1;
	fma.rn.f64 	%fd573, %fd572, %fd565, 0d3FC5555555555511;
	fma.rn.f64 	%fd574, %fd573, %fd565, 0d3FE000000000000B;
	fma.rn.f64 	%fd575, %fd574, %fd565, 0d3FF0000000000000;
	fma.rn.f64 	%fd576, %fd575, %fd565, 0d3FF0000000000000;
	{
	.reg .b32 %temp; 
	mov.b64 	{%r58, %temp}, %fd576;
	}
	{
	.reg .b32 %temp; 
	mov.b64 	{%temp, %r59}, %fd576;
	}
	shl.b32 	%r266, %r57, 20;
	add.s32 	%r267, %r266, %r59;
	mov.b64 	%fd762, {%r58, %r267};
	{
	.reg .b32 %temp; 
	mov.b64 	{%temp, %r268}, %fd115;
	}
	mov.b32 	%f35, %r268;
	abs.f32 	%f14, %f35;
	setp.lt.f32 	%p56, %f14, 0f4086232B;
	@%p56 bra 	$L__BB3_60;
	setp.lt.f64 	%p57, %fd115, 0d0000000000000000;
	add.f64 	%fd577, %fd115, 0d7FF0000000000000;
	selp.f64 	%fd762, 0d0000000000000000, %fd577, %p57;
	setp.geu.f32 	%p58, %f14, 0f40874800;
	@%p58 bra 	$L__BB3_60;
	shr.u32 	%r269, %r57, 31;
	add.s32 	%r270, %r57, %r269;
	shr.s32 	%r271, %r270, 1;
	shl.b32 	%r272, %r271, 20;
	add.s32 	%r273, %r59, %r272;
	mov.b64 	%fd578, {%r58, %r273};
	sub.s32 	%r274, %r57, %r271;
	shl.b32 	%r275, %r274, 20;
	add.s32 	%r276, %r275, 1072693248;
	mov.b32 	%r277, 0;
	mov.b64 	%fd579, {%r277, %r276};
	mul.f64 	%fd762, %fd579, %fd578;
$L__BB3_60:
	ld.param.f64 	%fd742, [_Z15kernelRephasingP7double2ddiPd_param_2];
	mul.f64 	%fd580, %fd103, %fd68;
	add.f64 	%fd581, %fd46, %fd54;
	add.f64 	%fd582, %fd581, %fd61;
	sub.f64 	%fd583, %fd580, %fd582;
	mul.f64 	%fd584, %fd54, %fd761;
	fma.rn.f64 	%fd585, %fd46, %fd760, %fd584;
	fma.rn.f64 	%fd586, %fd61, %fd762, %fd585;
	add.f64 	%fd587, %fd586, %fd583;
	sub.f64 	%fd120, %fd102, %fd587;
	add.f64 	%fd121, %fd742, %fd2;
	neg.f64 	%fd122, %fd121;
	div.rn.f64 	%fd123, %fd122, %fd48;
	fma.rn.f64 	%fd588, %fd123, 0d3FF71547652B82FE, 0d4338000000000000;
	{
	.reg .b32 %temp; 
	mov.b64 	{%r60, %temp}, %fd588;
	}
	mov.f64 	%fd589, 0dC338000000000000;
	add.rn.f64 	%fd590, %fd588, %fd589;
	fma.rn.f64 	%fd591, %fd590, 0dBFE62E42FEFA39EF, %fd123;
	fma.rn.f64 	%fd592, %fd590, 0dBC7ABC9E3B39803F, %fd591;
	fma.rn.f64 	%fd593, %fd592, 0d3E5ADE1569CE2BDF, 0d3E928AF3FCA213EA;
	fma.rn.f64 	%fd594, %fd593, %fd592, 0d3EC71DEE62401315;
	fma.rn.f64 	%fd595, %fd594, %fd592, 0d3EFA01997C89EB71;
	fma.rn.f64 	%fd596, %fd595, %fd592, 0d3F2A01A014761F65;
	fma.rn.f64 	%fd597, %fd596, %fd592, 0d3F56C16C1852B7AF;
	fma.rn.f64 	%fd598, %fd597, %fd592, 0d3F81111111122322;
	fma.rn.f64 	%fd599, %fd598, %fd592, 0d3FA55555555502A1;
	fma.rn.f64 	%fd600, %fd599, %fd592, 0d3FC5555555555511;
	fma.rn.f64 	%fd601, %fd600, %fd592, 0d3FE000000000000B;
	fma.rn.f64 	%fd602, %fd601, %fd592, 0d3FF0000000000000;
	fma.rn.f64 	%fd603, %fd602, %fd592, 0d3FF0000000000000;
	{
	.reg .b32 %temp; 
	mov.b64 	{%r61, %temp}, %fd603;
	}
	{
	.reg .b32 %temp; 
	mov.b64 	{%temp, %r62}, %fd603;
	}
	shl.b32 	%r278, %r60, 20;
	add.s32 	%r279, %r278, %r62;
	mov.b64 	%fd763, {%r61, %r279};
	{
	.reg .b32 %temp; 
	mov.b64 	{%temp, %r280}, %fd123;
	}
	mov.b32 	%f36, %r280;
	abs.f32 	%f15, %f36;
	setp.lt.f32 	%p59, %f15, 0f4086232B;
	@%p59 bra 	$L__BB3_63;
	setp.lt.f64 	%p60, %fd123, 0d0000000000000000;
	add.f64 	%fd604, %fd123, 0d7FF0000000000000;
	selp.f64 	%fd763, 0d0000000000000000, %fd604, %p60;
	setp.geu.f32 	%p61, %f15, 0f40874800;
	@%p61 bra 	$L__BB3_63;
	shr.u32 	%r281, %r60, 31;
	add.s32 	%r282, %r60, %r281;
	shr.s32 	%r283, %r282, 1;
	shl.b32 	%r284, %r283, 20;
	add.s32 	%r285, %r62, %r284;
	mov.b64 	%fd605, {%r61, %r285};
	sub.s32 	%r286, %r60, %r283;
	shl.b32 	%r287, %r286, 20;
	add.s32 	%r288, %r287, 1072693248;
	mov.b32 	%r289, 0;
	mov.b64 	%fd606, {%r289, %r288};
	mul.f64 	%fd763, %fd606, %fd605;
$L__BB3_63:
	div.rn.f64 	%fd128, %fd122, %fd55;
	fma.rn.f64 	%fd607, %fd128, 0d3FF71547652B82FE, 0d4338000000000000;
	{
	.reg .b32 %temp; 
	mov.b64 	{%r63, %temp}, %fd607;
	}
	mov.f64 	%fd608, 0dC338000000000000;
	add.rn.f64 	%fd609, %fd607, %fd608;
	fma.rn.f64 	%fd610, %fd609, 0dBFE62E42FEFA39EF, %fd128;
	fma.rn.f64 	%fd611, %fd609, 0dBC7ABC9E3B39803F, %fd610;
	fma.rn.f64 	%fd612, %fd611, 0d3E5ADE1569CE2BDF, 0d3E928AF3FCA213EA;
	fma.rn.f64 	%fd613, %fd612, %fd611, 0d3EC71DEE62401315;
	fma.rn.f64 	%fd614, %fd613, %fd611, 0d3EFA01997C89EB71;
	fma.rn.f64 	%fd615, %fd614, %fd611, 0d3F2A01A014761F65;
	fma.rn.f64 	%fd616, %fd615, %fd611, 0d3F56C16C1852B7AF;
	fma.rn.f64 	%fd617, %fd616, %fd611, 0d3F81111111122322;
	fma.rn.f64 	%fd618, %fd617, %fd611, 0d3FA55555555502A1;
	fma.rn.f64 	%fd619, %fd618, %fd611, 0d3FC5555555555511;
	fma.rn.f64 	%fd620, %fd619, %fd611, 0d3FE000000000000B;
	fma.rn.f64 	%fd621, %fd620, %fd611, 0d3FF0000000000000;
	fma.rn.f64 	%fd622, %fd621, %fd611, 0d3FF0000000000000;
	{
	.reg .b32 %temp; 
	mov.b64 	{%r64, %temp}, %fd622;
	}
	{
	.reg .b32 %temp; 
	mov.b64 	{%temp, %r65}, %fd622;
	}
	shl.b32 	%r290, %r63, 20;
	add.s32 	%r291, %r290, %r65;
	mov.b64 	%fd764, {%r64, %r291};
	{
	.reg .b32 %temp; 
	mov.b64 	{%temp, %r292}, %fd128;
	}
	mov.b32 	%f37, %r292;
	abs.f32 	%f16, %f37;
	setp.lt.f32 	%p62, %f16, 0f4086232B;
	@%p62 bra 	$L__BB3_66;
	setp.lt.f64 	%p63, %fd128, 0d0000000000000000;
	add.f64 	%fd623, %fd128, 0d7FF0000000000000;
	selp.f64 	%fd764, 0d0000000000000000, %fd623, %p63;
	setp.geu.f32 	%p64, %f16, 0f40874800;
	@%p64 bra 	$L__BB3_66;
	shr.u32 	%r293, %r63, 31;
	add.s32 	%r294, %r63, %r293;
	shr.s32 	%r295, %r294, 1;
	shl.b32 	%r296, %r295, 20;
	add.s32 	%r297, %r65, %r296;
	mov.b64 	%fd624, {%r64, %r297};
	sub.s32 	%r298, %r63, %r295;
	shl.b32 	%r299, %r298, 20;
	add.s32 	%r300, %r299, 1072693248;
	mov.b32 	%r301, 0;
	mov.b64 	%fd625, {%r301, %r300};
	mul.f64 	%fd764, %fd625, %fd624;
$L__BB3_66:
	div.rn.f64 	%fd133, %fd122, %fd62;
	fma.rn.f64 	%fd626, %fd133, 0d3FF71547652B82FE, 0d4338000000000000;
	{
	.reg .b32 %temp; 
	mov.b64 	{%r66, %temp}, %fd626;
	}
	mov.f64 	%fd627, 0dC338000000000000;
	add.rn.f64 	%fd628, %fd626, %fd627;
	fma.rn.f64 	%fd629, %fd628, 0dBFE62E42FEFA39EF, %fd133;
	fma.rn.f64 	%fd630, %fd628, 0dBC7ABC9E3B39803F, %fd629;
	fma.rn.f64 	%fd631, %fd630, 0d3E5ADE1569CE2BDF, 0d3E928AF3FCA213EA;
	fma.rn.f64 	%fd632, %fd631, %fd630, 0d3EC71DEE62401315;
	fma.rn.f64 	%fd633, %fd632, %fd630, 0d3EFA01997C89EB71;
	fma.rn.f64 	%fd634, %fd633, %fd630, 0d3F2A01A014761F65;
	fma.rn.f64 	%fd635, %fd634, %fd630, 0d3F56C16C1852B7AF;
	fma.rn.f64 	%fd636, %fd635, %fd630, 0d3F81111111122322;
	fma.rn.f64 	%fd637, %fd636, %fd630, 0d3FA55555555502A1;
	fma.rn.f64 	%fd638, %fd637, %fd630, 0d3FC5555555555511;
	fma.rn.f64 	%fd639, %fd638, %fd630, 0d3FE000000000000B;
	fma.rn.f64 	%fd640, %fd639, %fd630, 0d3FF0000000000000;
	fma.rn.f64 	%fd641, %fd640, %fd630, 0d3FF0000000000000;
	{
	.reg .b32 %temp; 
	mov.b64 	{%r67, %temp}, %fd641;
	}
	{
	.reg .b32 %temp; 
	mov.b64 	{%temp, %r68}, %fd641;
	}
	shl.b32 	%r302, %r66, 20;
	add.s32 	%r303, %r302, %r68;
	mov.b64 	%fd765, {%r67, %r303};
	{
	.reg .b32 %temp; 
	mov.b64 	{%temp, %r304}, %fd133;
	}
	mov.b32 	%f38, %r304;
	abs.f32 	%f17, %f38;
	setp.lt.f32 	%p65, %f17, 0f4086232B;
	@%p65 bra 	$L__BB3_69;
	setp.lt.f64 	%p66, %fd133, 0d0000000000000000;
	add.f64 	%fd642, %fd133, 0d7FF0000000000000;
	selp.f64 	%fd765, 0d0000000000000000, %fd642, %p66;
	setp.geu.f32 	%p67, %f17, 0f40874800;
	@%p67 bra 	$L__BB3_69;
	shr.u32 	%r305, %r66, 31;
	add.s32 	%r306, %r66, %r305;
	shr.s32 	%r307, %r306, 1;
	shl.b32 	%r308, %r307, 20;
	add.s32 	%r309, %r68, %r308;
	mov.b64 	%fd643, {%r67, %r309};
	sub.s32 	%r310, %r66, %r307;
	shl.b32 	%r311, %r310, 20;
	add.s32 	%r312, %r311, 1072693248;
	mov.b32 	%r313, 0;
	mov.b64 	%fd644, {%r313, %r312};
	mul.f64 	%fd765, %fd644, %fd643;
$L__BB3_69:
	mul.f64 	%fd645, %fd121, %fd68;
	add.f64 	%fd646, %fd46, %fd54;
	add.f64 	%fd138, %fd646, %fd61;
	sub.f64 	%fd647, %fd645, %fd138;
	mul.f64 	%fd648, %fd54, %fd764;
	fma.rn.f64 	%fd649, %fd46, %fd763, %fd648;
	fma.rn.f64 	%fd650, %fd61, %fd765, %fd649;
	add.f64 	%fd651, %fd650, %fd647;
	sub.f64 	%fd139, %fd120, %fd651;
	add.f64 	%fd140, %fd2, %fd103;
	neg.f64 	%fd141, %fd140;
	div.rn.f64 	%fd142, %fd141, %fd48;
	fma.rn.f64 	%fd652, %fd142, 0d3FF71547652B82FE, 0d4338000000000000;
	{
	.reg .b32 %temp; 
	mov.b64 	{%r69, %temp}, %fd652;
	}
	mov.f64 	%fd653, 0dC338000000000000;
	add.rn.f64 	%fd654, %fd652, %fd653;
	fma.rn.f64 	%fd655, %fd654, 0dBFE62E42FEFA39EF, %fd142;
	fma.rn.f64 	%fd656, %fd654, 0dBC7ABC9E3B39803F, %fd655;
	fma.rn.f64 	%fd657, %fd656, 0d3E5ADE1569CE2BDF, 0d3E928AF3FCA213EA;
	fma.rn.f64 	%fd658, %fd657, %fd656, 0d3EC71DEE62401315;
	fma.rn.f64 	%fd659, %fd658, %fd656, 0d3EFA01997C89EB71;
	fma.rn.f64 	%fd660, %fd659, %fd656, 0d3F2A01A014761F65;
	fma.rn.f64 	%fd661, %fd660, %fd656, 0d3F56C16C1852B7AF;
	fma.rn.f64 	%fd662, %fd661, %fd656, 0d3F81111111122322;
	fma.rn.f64 	%fd663, %fd662, %fd656, 0d3FA55555555502A1;
	fma.rn.f64 	%fd664, %fd663, %fd656, 0d3FC5555555555511;
	fma.rn.f64 	%fd665, %fd664, %fd656, 0d3FE000000000000B;
	fma.rn.f64 	%fd666, %fd665, %fd656, 0d3FF0000000000000;
	fma.rn.f64 	%fd667, %fd666, %fd656, 0d3FF0000000000000;
	{
	.reg .b32 %temp; 
	mov.b64 	{%r70, %temp}, %fd667;
	}
	{
	.reg .b32 %temp; 
	mov.b64 	{%temp, %r71}, %fd667;
	}
	shl.b32 	%r314, %r69, 20;
	add.s32 	%r315, %r314, %r71;
	mov.b64 	%fd766, {%r70, %r315};
	{
	.reg .b32 %temp; 
	mov.b64 	{%temp, %r316}, %fd142;
	}
	mov.b32 	%f39, %r316;
	abs.f32 	%f18, %f39;
	setp.lt.f32 	%p68, %f18, 0f4086232B;
	@%p68 bra 	$L__BB3_72;
	setp.lt.f64 	%p69, %fd142, 0d0000000000000000;
	add.f64 	%fd668, %fd142, 0d7FF0000000000000;
	selp.f64 	%fd766, 0d0000000000000000, %fd668, %p69;
	setp.geu.f32 	%p70, %f18, 0f40874800;
	@%p70 bra 	$L__BB3_72;
	shr.u32 	%r317, %r69, 31;
	add.s32 	%r318, %r69, %r317;
	shr.s32 	%r319, %r318, 1;
	shl.b32 	%r320, %r319, 20;
	add.s32 	%r321, %r71, %r320;
	mov.b64 	%fd669, {%r70, %r321};
	sub.s32 	%r322, %r69, %r319;
	shl.b32 	%r323, %r322, 20;
	add.s32 	%r324, %r323, 1072693248;
	mov.b32 	%r325, 0;
	mov.b64 	%fd670, {%r325, %r324};
	mul.f64 	%fd766, %fd670, %fd669;
$L__BB3_72:
	mul.f64 	%fd147, %fd46, %fd766;
	div.rn.f64 	%fd148, %fd141, %fd55;
	fma.rn.f64 	%fd671, %fd148, 0d3FF71547652B82FE, 0d4338000000000000;
	{
	.reg .b32 %temp; 
	mov.b64 	{%r72, %temp}, %fd671;
	}
	mov.f64 	%fd672, 0dC338000000000000;
	add.rn.f64 	%fd673, %fd671, %fd672;
	fma.rn.f64 	%fd674, %fd673, 0dBFE62E42FEFA39EF, %fd148;
	fma.rn.f64 	%fd675, %fd673, 0dBC7ABC9E3B39803F, %fd674;
	fma.rn.f64 	%fd676, %fd675, 0d3E5ADE1569CE2BDF, 0d3E928AF3FCA213EA;
	fma.rn.f64 	%fd677, %fd676, %fd675, 0d3EC71DEE62401315;
	fma.rn.f64 	%fd678, %fd677, %fd675, 0d3EFA01997C89EB71;
	fma.rn.f64 	%fd679, %fd678, %fd675, 0d3F2A01A014761F65;
	fma.rn.f64 	%fd680, %fd679, %fd675, 0d3F56C16C1852B7AF;
	fma.rn.f64 	%fd681, %fd680, %fd675, 0d3F81111111122322;
	fma.rn.f64 	%fd682, %fd681, %fd675, 0d3FA55555555502A1;
	fma.rn.f64 	%fd683, %fd682, %fd675, 0d3FC5555555555511;
	fma.rn.f64 	%fd684, %fd683, %fd675, 0d3FE000000000000B;
	fma.rn.f64 	%fd685, %fd684, %fd675, 0d3FF0000000000000;
	fma.rn.f64 	%fd686, %fd685, %fd675, 0d3FF0000000000000;
	{
	.reg .b32 %temp; 
	mov.b64 	{%r73, %temp}, %fd686;
	}
	{
	.reg .b32 %temp; 
	mov.b64 	{%temp, %r74}, %fd686;
	}
	shl.b32 	%r326, %r72, 20;
	add.s32 	%r327, %r326, %r74;
	mov.b64 	%fd767, {%r73, %r327};
	{
	.reg .b32 %temp; 
	mov.b64 	{%temp, %r328}, %fd148;
	}
	mov.b32 	%f40, %r328;
	abs.f32 	%f19, %f40;
	setp.lt.f32 	%p71, %f19, 0f4086232B;
	@%p71 bra 	$L__BB3_75;
	setp.lt.f64 	%p72, %fd148, 0d0000000000000000;
	add.f64 	%fd687, %fd148, 0d7FF0000000000000;
	selp.f64 	%fd767, 0d0000000000000000, %fd687, %p72;
	setp.geu.f32 	%p73, %f19, 0f40874800;
	@%p73 bra 	$L__BB3_75;
	shr.u32 	%r329, %r72, 31;
	add.s32 	%r330, %r72, %r329;
	shr.s32 	%r331, %r330, 1;
	shl.b32 	%r332, %r331, 20;
	add.s32 	%r333, %r74, %r332;
	mov.b64 	%fd688, {%r73, %r333};
	sub.s32 	%r334, %r72, %r331;
	shl.b32 	%r335, %r334, 20;
	add.s32 	%r336, %r335, 1072693248;
	mov.b32 	%r337, 0;
	mov.b64 	%fd689, {%r337, %r336};
	mul.f64 	%fd767, %fd689, %fd688;
$L__BB3_75:
	mul.f64 	%fd153, %fd54, %fd767;
	div.rn.f64 	%fd154, %fd141, %fd62;
	fma.rn.f64 	%fd690, %fd154, 0d3FF71547652B82FE, 0d4338000000000000;
	{
	.reg .b32 %temp; 
	mov.b64 	{%r75, %temp}, %fd690;
	}
	mov.f64 	%fd691, 0dC338000000000000;
	add.rn.f64 	%fd692, %fd690, %fd691;
	fma.rn.f64 	%fd693, %fd692, 0dBFE62E42FEFA39EF, %fd154;
	fma.rn.f64 	%fd694, %fd692, 0dBC7ABC9E3B39803F, %fd693;
	fma.rn.f64 	%fd695, %fd694, 0d3E5ADE1569CE2BDF, 0d3E928AF3FCA213EA;
	fma.rn.f64 	%fd696, %fd695, %fd694, 0d3EC71DEE62401315;
	fma.rn.f64 	%fd697, %fd696, %fd694, 0d3EFA01997C89EB71;
	fma.rn.f64 	%fd698, %fd697, %fd694, 0d3F2A01A014761F65;
	fma.rn.f64 	%fd699, %fd698, %fd694, 0d3F56C16C1852B7AF;
	fma.rn.f64 	%fd700, %fd699, %fd694, 0d3F81111111122322;
	fma.rn.f64 	%fd701, %fd700, %fd694, 0d3FA55555555502A1;
	fma.rn.f64 	%fd702, %fd701, %fd694, 0d3FC5555555555511;
	fma.rn.f64 	%fd703, %fd702, %fd694, 0d3FE000000000000B;
	fma.rn.f64 	%fd704, %fd703, %fd694, 0d3FF0000000000000;
	fma.rn.f64 	%fd705, %fd704, %fd694, 0d3FF0000000000000;
	{
	.reg .b32 %temp; 
	mov.b64 	{%r76, %temp}, %fd705;
	}
	{
	.reg .b32 %temp; 
	mov.b64 	{%temp, %r77}, %fd705;
	}
	shl.b32 	%r338, %r75, 20;
	add.s32 	%r339, %r338, %r77;
	mov.b64 	%fd768, {%r76, %r339};
	{
	.reg .b32 %temp; 
	mov.b64 	{%temp, %r340}, %fd154;
	}
	mov.b32 	%f41, %r340;
	abs.f32 	%f20, %f41;
	setp.lt.f32 	%p74, %f20, 0f4086232B;
	@%p74 bra 	$L__BB3_78;
	setp.lt.f64 	%p75, %fd154, 0d0000000000000000;
	add.f64 	%fd706, %fd154, 0d7FF0000000000000;
	selp.f64 	%fd768, 0d0000000000000000, %fd706, %p75;
	setp.geu.f32 	%p76, %f20, 0f40874800;
	@%p76 bra 	$L__BB3_78;
	shr.u32 	%r341, %r75, 31;
	add.s32 	%r342, %r75, %r341;
	shr.s32 	%r343, %r342, 1;
	shl.b32 	%r344, %r343, 20;
	add.s32 	%r345, %r77, %r344;
	mov.b64 	%fd707, {%r76, %r345};
	sub.s32 	%r346, %r75, %r343;
	shl.b32 	%r347, %r346, 20;
	add.s32 	%r348, %r347, 1072693248;
	mov.b32 	%r349, 0;
	mov.b64 	%fd708, {%r349, %r348};
	mul.f64 	%fd768, %fd708, %fd707;
$L__BB3_78:
	mul.f64 	%fd709, %fd140, %fd68;
	sub.f64 	%fd710, %fd709, %fd138;
	add.f64 	%fd711, %fd147, %fd153;
	fma.rn.f64 	%fd712, %fd61, %fd768, %fd711;
	add.f64 	%fd713, %fd712, %fd710;
	add.f64 	%fd159, %fd139, %fd713;
	fma.rn.f64 	%fd714, %fd159, 0d3FF71547652B82FE, 0d4338000000000000;
	{
	.reg .b32 %temp; 
	mov.b64 	{%r78, %temp}, %fd714;
	}
	mov.f64 	%fd715, 0dC338000000000000;
	add.rn.f64 	%fd716, %fd714, %fd715;
	fma.rn.f64 	%fd717, %fd716, 0dBFE62E42FEFA39EF, %fd159;
	fma.rn.f64 	%fd718, %fd716, 0dBC7ABC9E3B39803F, %fd717;
	fma.rn.f64 	%fd719, %fd718, 0d3E5ADE1569CE2BDF, 0d3E928AF3FCA213EA;
	fma.rn.f64 	%fd720, %fd719, %fd718, 0d3EC71DEE62401315;
	fma.rn.f64 	%fd721, %fd720, %fd718, 0d3EFA01997C89EB71;
	fma.rn.f64 	%fd722, %fd721, %fd718, 0d3F2A01A014761F65;
	fma.rn.f64 	%fd723, %fd722, %fd718, 0d3F56C16C1852B7AF;
	fma.rn.f64 	%fd724, %fd723, %fd718, 0d3F81111111122322;
	fma.rn.f64 	%fd725, %fd724, %fd718, 0d3FA55555555502A1;
	fma.rn.f64 	%fd726, %fd725, %fd718, 0d3FC5555555555511;
	fma.rn.f64 	%fd727, %fd726, %fd718, 0d3FE000000000000B;
	fma.rn.f64 	%fd728, %fd727, %fd718, 0d3FF0000000000000;
	fma.rn.f64 	%fd729, %fd728, %fd718, 0d3FF0000000000000;
	{
	.reg .b32 %temp; 
	mov.b64 	{%r79, %temp}, %fd729;
	}
	{
	.reg .b32 %temp; 
	mov.b64 	{%temp, %r80}, %fd729;
	}
	shl.b32 	%r350, %r78, 20;
	add.s32 	%r351, %r350, %r80;
	mov.b64 	%fd769, {%r79, %r351};
	{
	.reg .b32 %temp; 
	mov.b64 	{%temp, %r352}, %fd159;
	}
	mov.b32 	%f42, %r352;
	abs.f32 	%f21, %f42;
	setp.lt.f32 	%p77, %f21, 0f4086232B;
	@%p77 bra 	$L__BB3_81;
	setp.lt.f64 	%p78, %fd159, 0d0000000000000000;
	add.f64 	%fd730, %fd159, 0d7FF0000000000000;
	selp.f64 	%fd769, 0d0000000000000000, %fd730, %p78;
	setp.geu.f32 	%p79, %f21, 0f40874800;
	@%p79 bra 	$L__BB3_81;
	shr.u32 	%r353, %r78, 31;
	add.s32 	%r354, %r78, %r353;
	shr.s32 	%r355, %r354, 1;
	shl.b32 	%r356, %r355, 20;
	add.s32 	%r357, %r80, %r356;
	mov.b64 	%fd731, {%r79, %r357};
	sub.s32 	%r358, %r78, %r355;
	shl.b32 	%r359, %r358, 20;
	add.s32 	%r360, %r359, 1072693248;
	mov.b32 	%r361, 0;
	mov.b64 	%fd732, {%r361, %r360};
	mul.f64 	%fd769, %fd732, %fd731;
$L__BB3_81:
	ld.param.u64 	%rd23, [_Z15kernelRephasingP7double2ddiPd_param_0];
	cvta.to.global.u64 	%rd20, %rd23;
	mul.f64 	%fd733, %fd44, %fd769;
	mul.f64 	%fd734, %fd45, 0d0000000000000000;
	sub.f64 	%fd735, %fd733, %fd734;
	mul.f64 	%fd736, %fd45, %fd769;
	fma.rn.f64 	%fd737, %fd44, 0d0000000000000000, %fd736;
	mul.wide.s32 	%rd21, %r1, 16;
	add.s64 	%rd22, %rd20, %rd21;
	st.global.v2.f64 	[%rd22], {%fd735, %fd737};
	ret;

}
	// .globl	_Z18kernelNonRephasingP7double2ddiPd
.visible .entry _Z18kernelNonRephasingP7double2ddiPd(
	.param .u64 .ptr .align 1 _Z18kernelNonRephasingP7double2ddiPd_param_0,
	.param .f64 _Z18kernelNonRephasingP7double2ddiPd_param_1,
	.param .f64 _Z18kernelNonRephasingP7double2ddiPd_param_2,
	.param .u32 _Z18kernelNonRephasingP7double2ddiPd_param_3,
	.param .u64 .ptr .align 1 _Z18kernelNonRephasingP7double2ddiPd_param_4
)
{
	.reg .pred 	%p<80>;
	.reg .b32 	%r<368>;
	.reg .b32 	%f<43>;
	.reg .b64 	%rd<24>;
	.reg .b64 	%fd<773>;

	ld.param.f64 	%fd165, [_Z18kernelNonRephasingP7double2ddiPd_param_1];
	ld.param.u32 	%r81, [_Z18kernelNonRephasingP7double2ddiPd_param_3];
	ld.param.u64 	%rd3, [_Z18kernelNonRephasingP7double2ddiPd_param_4];
	cvta.to.global.u64 	%rd1, %rd3;
	mov.u32 	%r82, %ctaid.x;
	mov.u32 	%r83, %ntid.x;
	mov.u32 	%r84, %tid.x;
	mad.lo.s32 	%r85, %r82, %r83, %r84;
	mov.u32 	%r86, %ctaid.y;
	mov.u32 	%r87, %ntid.y;
	mov.u32 	%r88, %tid.y;
	mad.lo.s32 	%r89, %r86, %r87, %r88;
	mad.lo.s32 	%r1, %r81, %r85, %r89;
	cvt.rn.f64.s32 	%fd166, %r85;
	mul.f64 	%fd1, %fd165, %fd166;
	cvt.rn.f64.u32 	%fd167, %r89;
	mul.f64 	%fd2, %fd165, %fd167;
	add.f64 	%fd3, %fd2, %fd1;
	ld.global.f64 	%fd4, [%rd1+72];
	mul.f64 	%fd168, %fd4, %fd3;
	mul.f64 	%fd5, %fd168, 0dBFC81C5975EEBA82;
	abs.f64 	%fd6, %fd5;
	setp.neu.f64 	%p1, %fd6, 0d7FF0000000000000;
	@%p1 bra 	$L__BB4_2;
	mov.f64 	%fd174, 0d0000000000000000;
	mul.rn.f64 	%fd747, %fd5, %fd174;
	mov.b32 	%r363, 1;
	bra.uni 	$L__BB4_5;
$L__BB4_2:
	mul.f64 	%fd169, %fd5, 0d3FE45F306DC9C883;
	cvt.rni.s32.f64 	%r362, %fd169;
	cvt.rn.f64.s32 	%fd170, %r362;
	fma.rn.f64 	%fd171, %fd170, 0dBFF921FB54442D18, %fd5;
	fma.rn.f64 	%fd172, %fd170, 0dBC91A62633145C00, %fd171;
	fma.rn.f64 	%fd747, %fd170, 0dB97B839A252049C0, %fd172;
	setp.ltu.f64 	%p2, %fd6, 0d41E0000000000000;
	@%p2 bra 	$L__BB4_4;
	{ // callseq 4, 0
	.param .b64 param0;
	st.param.f64 	[param0], %fd5;
	.param .align 16 .b8 retval0[16];
	call.uni (retval0), 
	__internal_trig_reduction_slowpathd, 
	(
	param0
	);
	ld.param.f64 	%fd747, [retval0];
	ld.param.b32 	%r362, [retval0+8];
	} // callseq 4
$L__BB4_4:
	add.s32 	%r363, %r362, 1;
$L__BB4_5:
	setp.neu.f64 	%p3, %fd6, 0d7FF0000000000000;
	shl.b32 	%r92, %r363, 6;
	cvt.u64.u32 	%rd4, %r92;
	and.b64  	%rd5, %rd4, 64;
	mov.u64 	%rd6, __cudart_sin_cos_coeffs;
	add.s64 	%rd7, %rd6, %rd5;
	mul.rn.f64 	%fd175, %fd747, %fd747;
	and.b32  	%r93, %r363, 1;
	setp.eq.b32 	%p4, %r93, 1;
	selp.f64 	%fd176, 0dBDA8FF8320FD8164, 0d3DE5DB65F9785EBA, %p4;
	ld.global.nc.v2.f64 	{%fd177, %fd178}, [%rd7];
	fma.rn.f64 	%fd179, %fd176, %fd175, %fd177;
	fma.rn.f64 	%fd180, %fd179, %fd175, %fd178;
	ld.global.nc.v2.f64 	{%fd181, %fd182}, [%rd7+16];
	fma.rn.f64 	%fd183, %fd180, %fd175, %fd181;
	fma.rn.f64 	%fd184, %fd183, %fd175, %fd182;
	ld.global.nc.v2.f64 	{%fd185, %fd186}, [%rd7+32];
	fma.rn.f64 	%fd187, %fd184, %fd175, %fd185;
	fma.rn.f64 	%fd188, %fd187, %fd175, %fd186;
	fma.rn.f64 	%fd189, %fd188, %fd747, %fd747;
	fma.rn.f64 	%fd190, %fd188, %fd175, 0d3FF0000000000000;
	selp.f64 	%fd191, %fd190, %fd189, %p4;
	and.b32  	%r94, %r363, 2;
	setp.eq.s32 	%p5, %r94, 0;
	mov.f64 	%fd192, 0d0000000000000000;
	sub.f64 	%fd193, %fd192, %fd191;
	selp.f64 	%fd12, %fd191, %fd193, %p5;
	@%p3 bra 	$L__BB4_7;
	mov.f64 	%fd199, 0d0000000000000000;
	mul.rn.f64 	%fd748, %fd5, %fd199;
	mov.b32 	%r364, 0;
	bra.uni 	$L__BB4_9;
$L__BB4_7:
	mul.f64 	%fd194, %fd5, 0d3FE45F306DC9C883;
	cvt.rni.s32.f64 	%r364, %fd194;
	cvt.rn.f64.s32 	%fd195, %r364;
	fma.rn.f64 	%fd196, %fd195, 0dBFF921FB54442D18, %fd5;
	fma.rn.f64 	%fd197, %fd195, 0dBC91A62633145C00, %fd196;
	fma.rn.f64 	%fd748, %fd195, 0dB97B839A252049C0, %fd197;
	setp.ltu.f64 	%p6, %fd6, 0d41E0000000000000;
	@%p6 bra 	$L__BB4_9;
	{ // callseq 5, 0
	.param .b64 param0;
	st.param.f64 	[param0], %fd5;
	.param .align 16 .b8 retval0[16];
	call.uni (retval0), 
	__internal_trig_reduction_slowpathd, 
	(
	param0
	);
	ld.param.f64 	%fd748, [retval0];
	ld.param.b32 	%r364, [retval0+8];
	} // callseq 5
$L__BB4_9:
	shl.b32 	%r97, %r364, 6;
	cvt.u64.u32 	%rd8, %r97;
	and.b64  	%rd9, %rd8, 64;
	add.s64 	%rd11, %rd6, %rd9;
	mul.rn.f64 	%fd200, %fd748, %fd748;
	and.b32  	%r98, %r364, 1;
	setp.eq.b32 	%p7, %r98, 1;
	selp.f64 	%fd201, 0dBDA8FF8320FD8164, 0d3DE5DB65F9785EBA, %p7;
	ld.global.nc.v2.f64 	{%fd202, %fd203}, [%rd11];
	fma.rn.f64 	%fd204, %fd201, %fd200, %fd202;
	fma.rn.f64 	%fd205, %fd204, %fd200, %fd203;
	ld.global.nc.v2.f64 	{%fd206, %fd207}, [%rd11+16];
	fma.rn.f64 	%fd208, %fd205, %fd200, %fd206;
	fma.rn.f64 	%fd209, %fd208, %fd200, %fd207;
	ld.global.nc.v2.f64 	{%fd210, %fd211}, [%rd11+32];
	fma.rn.f64 	%fd212, %fd209, %fd200, %fd210;
	fma.rn.f64 	%fd213, %fd212, %fd200, %fd211;
	fma.rn.f64 	%fd214, %fd213, %fd748, %fd748;
	fma.rn.f64 	%fd215, %fd213, %fd200, 0d3FF0000000000000;
	selp.f64 	%fd216, %fd215, %fd214, %p7;
	and.b32  	%r99, %r364, 2;
	setp.eq.s32 	%p8, %r99, 0;
	mov.f64 	%fd217, 0d0000000000000000;
	sub.f64 	%fd218, %fd217, %fd216;
	selp.f64 	%fd17, %fd216, %fd218, %p8;
	ld.global.f64 	%fd219, [%rd1+80];
	sub.f64 	%fd220, %fd4, %fd219;
	mul.f64 	%fd221, %fd2, %fd220;
	fma.rn.f64 	%fd222, %fd1, %fd4, %fd221;
	mul.f64 	%fd18, %fd222, 0dBFC81C5975EEBA82;
	abs.f64 	%fd19, %fd18;
	setp.neu.f64 	%p9, %fd19, 0d7FF0000000000000;
	@%p9 bra 	$L__BB4_11;
	mov.f64 	%fd228, 0d0000000000000000;
	mul.rn.f64 	%fd750, %fd18, %fd228;
	mov.b32 	%r366, 1;
	bra.uni 	$L__BB4_14;
$L__BB4_11:
	mul.f64 	%fd223, %fd18, 0d3FE45F306DC9C883;
	cvt.rni.s32.f64 	%r365, %fd223;
	cvt.rn.f64.s32 	%fd224, %r365;
	fma.rn.f64 	%fd225, %fd224, 0dBFF921FB54442D18, %fd18;
	fma.rn.f64 	%fd226, %fd224, 0dBC91A62633145C00, %fd225;
	fma.rn.f64 	%fd750, %fd224, 0dB97B839A252049C0, %fd226;
	setp.ltu.f64 	%p10, %fd19, 0d41E0000000000000;
	@%p10 bra 	$L__BB4_13;
	{ // callseq 6, 0
	.param .b64 param0;
	st.param.f64 	[param0], %fd18;
	.param .align 16 .b8 retval0[16];
	call.uni (retval0), 
	__internal_trig_reduction_slowpathd, 
	(
	param0
	);
	ld.param.f64 	%fd750, [retval0];
	ld.param.b32 	%r365, [retval0+8];
	} // callseq 6
$L__BB4_13:
	add.s32 	%r366, %r365, 1;
$L__BB4_14:
	setp.neu.f64 	%p11, %fd19, 0d7FF0000000000000;
	shl.b32 	%r102, %r366, 6;
	cvt.u64.u32 	%rd12, %r102;
	and.b64  	%rd13, %rd12, 64;
	mov.u64 	%rd14, __cudart_sin_cos_coeffs;
	add.s64 	%rd15, %rd14, %rd13;
	mul.rn.f64 	%fd229, %fd750, %fd750;
	and.b32  	%r103, %r366, 1;
	setp.eq.b32 	%p12, %r103, 1;
	selp.f64 	%fd230, 0dBDA8FF8320FD8164, 0d3DE5DB65F9785EBA, %p12;
	ld.global.nc.v2.f64 	{%fd231, %fd232}, [%rd15];
	fma.rn.f64 	%fd233, %fd230, %fd229, %fd231;
	fma.rn.f64 	%fd234, %fd233, %fd229, %fd232;
	ld.global.nc.v2.f64 	{%fd235, %fd236}, [%rd15+16];
	fma.rn.f64 	%fd237, %fd234, %fd229, %fd235;
	fma.rn.f64 	%fd238, %fd237, %fd229, %fd236;
	ld.global.nc.v2.f64 	{%fd239, %fd240}, [%rd15+32];
	fma.rn.f64 	%fd241, %fd238, %fd229, %fd239;
	fma.rn.f64 	%fd242, %fd241, %fd229, %fd240;
	fma.rn.f64 	%fd243, %fd242, %fd750, %fd750;
	fma.rn.f64 	%fd244, %fd242, %fd229, 0d3FF0000000000000;
	selp.f64 	%fd245, %fd244, %fd243, %p12;
	and.b32  	%r104, %r366, 2;
	setp.eq.s32 	%p13, %r104, 0;
	mov.f64 	%fd246, 0d0000000000000000;
	sub.f64 	%fd247, %fd246, %fd245;
	selp.f64 	%fd25, %fd245, %fd247, %p13;
	@%p11 bra 	$L__BB4_16;
	mov.f64 	%fd253, 0d0000000000000000;
	mul.rn.f64 	%fd751, %fd18, %fd253;
	mov.b32 	%r367, 0;
	bra.uni 	$L__BB4_18;
$L__BB4_16:
	mul.f64 	%fd248, %fd18, 0d3FE45F306DC9C883;
	cvt.rni.s32.f64 	%r367, %fd248;
	cvt.rn.f64.s32 	%fd249, %r367;
	fma.rn.f64 	%fd250, %fd249, 0dBFF921FB54442D18, %fd18;
	fma.rn.f64 	%fd251, %fd249, 0dBC91A62633145C00, %fd250;
	fma.rn.f64 	%fd751, %fd249, 0dB97B839A252049C0, %fd251;
	setp.ltu.f64 	%p14, %fd19, 0d41E0000000000000;
	@%p14 bra 	$L__BB4_18;
	{ // callseq 7, 0
	.param .b64 param0;
	st.param.f64 	[param0], %fd18;
	.param .align 16 .b8 retval0[16];
	call.uni (retval0), 
	__internal_trig_reduction_slowpathd, 
	(
	param0
	);
	ld.param.f64 	%fd751, [retval0];
	ld.param.b32 	%r367, [retval0+8];
	} // callseq 7
$L__BB4_18:
	shl.b32 	%r107, %r367, 6;
	cvt.u64.u32 	%rd16, %r107;
	and.b64  	%rd17, %rd16, 64;
	add.s64 	%rd19, %rd14, %rd17;
	mul.rn.f64 	%fd254, %fd751, %fd751;
	and.b32  	%r108, %r367, 1;
	setp.eq.b32 	%p15, %r108, 1;
	selp.f64 	%fd255, 0dBDA8FF8320FD8164, 0d3DE5DB65F9785EBA, %p15;
	ld.global.nc.v2.f64 	{%fd256, %fd257}, [%rd19];
	fma.rn.f64 	%fd258, %fd255, %fd254, %fd256;
	fma.rn.f64 	%fd259, %fd258, %fd254, %fd257;
	ld.global.nc.v2.f64 	{%fd260, %fd261}, [%rd19+16];
	fma.rn.f64 	%fd262, %fd259, %fd254, %fd260;
	fma.rn.f64 	%fd263, %fd262, %fd254, %fd261;
	ld.global.nc.v2.f64 	{%fd264, %fd265}, [%rd19+32];
	fma.rn.f64 	%fd266, %fd263, %fd254, %fd264;
	fma.rn.f64 	%fd267, %fd266, %fd254, %fd265;
	fma.rn.f64 	%fd268, %fd267, %fd751, %fd751;
	fma.rn.f64 	%fd269, %fd267, %fd254, 0d3FF0000000000000;
	selp.f64 	%fd270, %fd269, %fd268, %p15;
	and.b32  	%r109, %r367, 2;
	setp.eq.s32 	%p16, %r109, 0;
	mov.f64 	%fd271, 0d0000000000000000;
	sub.f64 	%fd272, %fd271, %fd270;
	selp.f64 	%fd30, %fd270, %fd272, %p16;
	ld.global.f64 	%fd273, [%rd1+96];
	neg.f64 	%fd31, %fd2;
	mul.f64 	%fd274, %fd273, %fd31;
	ld.global.f64 	%fd275, [%rd1+88];
	add.f64 	%fd32, %fd275, %fd275;
	div.rn.f64 	%fd33, %fd274, %fd32;
	fma.rn.f64 	%fd276, %fd33, 0d3FF71547652B82FE, 0d4338000000000000;
	{
	.reg .b32 %temp; 
	mov.b64 	{%r18, %temp}, %fd276;
	}
	mov.f64 	%fd277, 0dC338000000000000;
	add.rn.f64 	%fd278, %fd276, %fd277;
	fma.rn.f64 	%fd279, %fd278, 0dBFE62E42FEFA39EF, %fd33;
	fma.rn.f64 	%fd280, %fd278, 0dBC7ABC9E3B39803F, %fd279;
	fma.rn.f64 	%fd281, %fd280, 0d3E5ADE1569CE2BDF, 0d3E928AF3FCA213EA;
	fma.rn.f64 	%fd282, %fd281, %fd280, 0d3EC71DEE62401315;
	fma.rn.f64 	%fd283, %fd282, %fd280, 0d3EFA01997C89EB71;
	fma.rn.f64 	%fd284, %fd283, %fd280, 0d3F2A01A014761F65;
	fma.rn.f64 	%fd285, %fd284, %fd280, 0d3F56C16C1852B7AF;
	fma.rn.f64 	%fd286, %fd285, %fd280, 0d3F81111111122322;
	fma.rn.f64 	%fd287, %fd286, %fd280, 0d3FA55555555502A1;
	fma.rn.f64 	%fd288, %fd287, %fd280, 0d3FC5555555555511;
	fma.rn.f64 	%fd289, %fd288, %fd280, 0d3FE000000000000B;
	fma.rn.f64 	%fd290, %fd289, %fd280, 0d3FF0000000000000;
	fma.rn.f64 	%fd291, %fd290, %fd280, 0d3FF0000000000000;
	{
	.reg .b32 %temp; 
	mov.b64 	{%r19, %temp}, %fd291;
	}
	{
	.reg .b32 %temp; 
	mov.b64 	{%temp, %r20}, %fd291;
	}
	shl.b32 	%r110, %r18, 20;
	add.s32 	%r111, %r110, %r20;
	mov.b64 	%fd752, {%r19, %r111};
	{
	.reg .b32 %temp; 
	mov.b64 	{%temp, %r112}, %fd33;
	}
	mov.b32 	%f22, %r112;
	abs.f32 	%f1, %f22;
	setp.lt.f32 	%p17, %f1, 0f4086232B;
	@%p17 bra 	$L__BB4_21;
	setp.lt.f64 	%p18, %fd33, 0d0000000000000000;
	add.f64 	%fd292, %fd33, 0d7FF0000000000000;
	selp.f64 	%fd752, 0d0000000000000000, %fd292, %p18;
	setp.geu.f32 	%p19, %f1, 0f40874800;
	@%p19 bra 	$L__BB4_21;
	shr.u32 	%r113, %r18, 31;
	add.s32 	%r114, %r18, %r113;
	shr.s32 	%r115, %r114, 1;
	shl.b32 	%r116, %r115, 20;
	add.s32 	%r117, %r20, %r116;
	mov.b64 	%fd293, {%r19, %r117};
	sub.s32 	%r118, %r18, %r115;
	shl.b32 	%r119, %r118, 20;
	add.s32 	%r120, %r119, 1072693248;
	mov.b32 	%r121, 0;
	mov.b64 	%fd294, {%r121, %r120};
	mul.f64 	%fd752, %fd294, %fd293;
$L__BB4_21:
	ld.param.f64 	%fd740, [_Z18kernelNonRephasingP7double2ddiPd_param_2];
	mul.f64 	%fd295, %fd25, %fd752;
	mul.f64 	%fd296, %fd30, 0d0000000000000000;
	sub.f64 	%fd297, %fd295, %fd296;
	mul.f64 	%fd298, %fd30, %fd752;
	fma.rn.f64 	%fd299, %fd25, 0d0000000000000000, %fd298;
	sub.f64 	%fd38, %fd12, %fd297;
	sub.f64 	%fd39, %fd17, %fd299;
	fma.rn.f64 	%fd300, %fd740, 0d4000000000000000, %fd3;
	neg.f64 	%fd301, %fd300;
	div.rn.f64 	%fd40, %fd301, %fd32;
	fma.rn.f64 	%fd302, %fd40, 0d3FF71547652B82FE, 0d4338000000000000;
	{
	.reg .b32 %temp; 
	mov.b64 	{%r21, %temp}, %fd302;
	}
	mov.f64 	%fd303, 0dC338000000000000;
	add.rn.f64 	%fd304, %fd302, %fd303;
	fma.rn.f64 	%fd305, %fd304, 0dBFE62E42FEFA39EF, %fd40;
	fma.rn.f64 	%fd306, %fd304, 0dBC7ABC9E3B39803F, %fd305;
	fma.rn.f64 	%fd307, %fd306, 0d3E5ADE1569CE2BDF, 0d3E928AF3FCA213EA;
	fma.rn.f64 	%fd308, %fd307, %fd306, 0d3EC71DEE62401315;
	fma.rn.f64 	%fd309, %fd308, %fd306, 0d3EFA01997C89EB71;
	fma.rn.f64 	%fd310, %fd309, %fd306, 0d3F2A01A014761F65;
	fma.rn.f64 	%fd311, %fd310, %fd306, 0d3F56C16C1852B7AF;
	fma.rn.f64 	%fd312, %fd311, %fd306, 0d3F81111111122322;
	fma.rn.f64 	%fd313, %fd312, %fd306, 0d3FA55555555502A1;
	fma.rn.f64 	%fd314, %fd313, %fd306, 0d3FC5555555555511;
	fma.rn.f64 	%fd315, %fd314, %fd306, 0d3FE000000000000B;
	fma.rn.f64 	%fd316, %fd315, %fd306, 0d3FF0000000000000;
	fma.rn.f64 	%fd317, %fd316, %fd306, 0d3FF0000000000000;
	{
	.reg .b32 %temp; 
	mov.b64 	{%r22, %temp}, %fd317;
	}
	{
	.reg .b32 %temp; 
	mov.b64 	{%temp, %r23}, %fd317;
	}
	shl.b32 	%r122, %r21, 20;
	add.s32 	%r123, %r122, %r23;
	mov.b64 	%fd753, {%r22, %r123};
	{
	.reg .b32 %temp; 
	mov.b64 	{%temp, %r124}, %fd40;
	}
	mov.b32 	%f23, %r124;
	abs.f32 	%f2, %f23;
	setp.lt.f32 	%p20, %f2, 0f4086232B;
	@%p20 bra 	$L__BB4_24;
	setp.lt.f64 	%p21, %fd40, 0d0000000000000000;
	add.f64 	%fd318, %fd40, 0d7FF0000000000000;
	selp.f64 	%fd753, 0d0000000000000000, %fd318, %p21;
	setp.geu.f32 	%p22, %f2, 0f40874800;
	@%p22 bra 	$L__BB4_24;
	shr.u32 	%r125, %r21, 31;
	add.s32 	%r126, %r21, %r125;
	shr.s32 	%r127, %r126, 1;
	shl.b32 	%r128, %r127, 20;
	add.s32 	%r129, %r23, %r128;
	mov.b64 	%fd319, {%r22, %r129};
	sub.s32 	%r130, %r21, %r127;
	shl.b32 	%r131, %r130, 20;
	add.s32 	%r132, %r131, 1072693248;
	mov.b32 	%r133, 0;
	mov.b64 	%fd320, {%r133, %r132};
	mul.f64 	%fd753, %fd320, %fd319;
$L__BB4_24:
	mul.f64 	%fd321, %fd38, %fd753;
	mul.f64 	%fd322, %fd39, 0d0000000000000000;
	sub.f64 	%fd45, %fd321, %fd322;
	mul.f64 	%fd323, %fd39, %fd753;
	fma.rn.f64 	%fd46, %fd38, 0d0000000000000000, %fd323;
	ld.global.f64 	%fd47, [%rd1+24];
	neg.f64 	%fd48, %fd1;
	ld.global.f64 	%fd49, [%rd1+48];
	div.rn.f64 	%fd50, %fd48, %fd49;
	fma.rn.f64 	%fd324, %fd50, 0d3FF71547652B82FE, 0d4338000000000000;
	{
	.reg .b32 %temp; 
	mov.b64 	{%r24, %temp}, %fd324;
	}
	mov.f64 	%fd325, 0dC338000000000000;
	add.rn.f64 	%fd326, %fd324, %fd325;
	fma.rn.f64 	%fd327, %fd326, 0dBFE62E42FEFA39EF, %fd50;
	fma.rn.f64 	%fd328, %fd326, 0dBC7ABC9E3B39803F, %fd327;
	fma.rn.f64 	%fd329, %fd328, 0d3E5ADE1569CE2BDF, 0d3E928AF3FCA213EA;
	fma.rn.f64 	%fd330, %fd329, %fd328, 0d3EC71DEE62401315;
	fma.rn.f64 	%fd331, %fd330, %fd328, 0d3EFA01997C89EB71;
	fma.rn.f64 	%fd332, %fd331, %fd328, 0d3F2A01A014761F65;
	fma.rn.f64 	%fd333, %fd332, %fd328, 0d3F56C16C1852B7AF;
	fma.rn.f64 	%fd334, %fd333, %fd328, 0d3F81111111122322;
	fma.rn.f64 	%fd335, %fd334, %fd328, 0d3FA55555555502A1;
	fma.rn.f64 	%fd336, %fd335, %fd328, 0d3FC5555555555511;
	fma.rn.f64 	%fd337, %fd336, %fd328, 0d3FE000000000000B;
	fma.rn.f64 	%fd338, %fd337, %fd328, 0d3FF0000000000000;
	fma.rn.f64 	%fd339, %fd338, %fd328, 0d3FF0000000000000;
	{
	.reg .b32 %temp; 
	mov.b64 	{%r25, %temp}, %fd339;
	}
	{
	.reg .b32 %temp; 
	mov.b64 	{%temp, %r26}, %fd339;
	}
	shl.b32 	%r134, %r24, 20;
	add.s32 	%r135, %r134, %r26;
	mov.b64 	%fd754, {%r25, %r135};
	{
	.reg .b32 %temp; 
	mov.b64 	{%temp, %r136}, %fd50;
	}
	mov.b32 	%f24, %r136;
	abs.f32 	%f3, %f24;
	setp.lt.f32 	%p23, %f3, 0f4086232B;
	@%p23 bra 	$L__BB4_27;
	setp.lt.f64 	%p24, %fd50, 0d0000000000000000;
	add.f64 	%fd340, %fd50, 0d7FF0000000000000;
	selp.f64 	%fd754, 0d0000000000000000, %fd340, %p24;
	setp.geu.f32 	%p25, %f3, 0f40874800;
	@%p25 bra 	$L__BB4_27;
	shr.u32 	%r137, %r24, 31;
	add.s32 	%r138, %r24, %r137;
	shr.s32 	%r139, %r138, 1;
	shl.b32 	%r140, %r139, 20;
	add.s32 	%r141, %r26, %r140;
	mov.b64 	%fd341, {%r25, %r141};
	sub.s32 	%r142, %r24, %r139;
	shl.b32 	%r143, %r142, 20;
	add.s32 	%r144, %r143, 1072693248;
	mov.b32 	%r145, 0;
	mov.b64 	%fd342, {%r145, %r144};
	mul.f64 	%fd754, %fd342, %fd341;
$L__BB4_27:
	ld.global.f64 	%fd55, [%rd1+32];
	ld.global.f64 	%fd56, [%rd1+56];
	div.rn.f64 	%fd57, %fd48, %fd56;
	fma.rn.f64 	%fd343, %fd57, 0d3FF71547652B82FE, 0d4338000000000000;
	{
	.reg .b32 %temp; 
	mov.b64 	{%r27, %temp}, %fd343;
	}
	mov.f64 	%fd344, 0dC338000000000000;
	add.rn.f64 	%fd345, %fd343, %fd344;
	fma.rn.f64 	%fd346, %fd345, 0dBFE62E42FEFA39EF, %fd57;
	fma.rn.f64 	%fd347, %fd345, 0dBC7ABC9E3B39803F, %fd346;
	fma.rn.f64 	%fd348, %fd347, 0d3E5ADE1569CE2BDF, 0d3E928AF3FCA213EA;
	fma.rn.f64 	%fd349, %fd348, %fd347, 0d3EC71DEE62401315;
	fma.rn.f64 	%fd350, %fd349, %fd347, 0d3EFA01997C89EB71;
	fma.rn.f64 	%fd351, %fd350, %fd347, 0d3F2A01A014761F65;
	fma.rn.f64 	%fd352, %fd351, %fd347, 0d3F56C16C1852B7AF;
	fma.rn.f64 	%fd353, %fd352, %fd347, 0d3F81111111122322;
	fma.rn.f64 	%fd354, %fd353, %fd347, 0d3FA55555555502A1;
	fma.rn.f64 	%fd355, %fd354, %fd347, 0d3FC5555555555511;
	fma.rn.f64 	%fd356, %fd355, %fd347, 0d3FE000000000000B;
	fma.rn.f64 	%fd357, %fd356, %fd347, 0d3FF0000000000000;
	fma.rn.f64 	%fd358, %fd357, %fd347, 0d3FF0000000000000;
	{
	.reg .b32 %temp; 
	mov.b64 	{%r28, %temp}, %fd358;
	}
	{
	.reg .b32 %temp; 
	mov.b64 	{%temp, %r29}, %fd358;
	}
	shl.b32 	%r146, %r27, 20;
	add.s32 	%r147, %r146, %r29;
	mov.b64 	%fd755, {%r28, %r147};
	{
	.reg .b32 %temp; 
	mov.b64 	{%temp, %r148}, %fd57;
	}
	mov.b32 	%f25, %r148;
	abs.f32 	%f4, %f25;
	setp.lt.f32 	%p26, %f4, 0f4086232B;
	@%p26 bra 	$L__BB4_30;
	setp.lt.f64 	%p27, %fd57, 0d0000000000000000;
	add.f64 	%fd359, %fd57, 0d7FF0000000000000;
	selp.f64 	%fd755, 0d0000000000000000, %fd359, %p27;
	setp.geu.f32 	%p28, %f4, 0f40874800;
	@%p28 bra 	$L__BB4_30;
	shr.u32 	%r149, %r27, 31;
	add.s32 	%r150, %r27, %r149;
	shr.s32 	%r151, %r150, 1;
	shl.b32 	%r152, %r151, 20;
	add.s32 	%r153, %r29, %r152;
	mov.b64 	%fd360, {%r28, %r153};
	sub.s32 	%r154, %r27, %r151;
	shl.b32 	%r155, %r154, 20;
	add.s32 	%r156, %r155, 1072693248;
	mov.b32 	%r157, 0;
	mov.b64 	%fd361, {%r157, %r156};
	mul.f64 	%fd755, %fd361, %fd360;
$L__BB4_30:
	ld.global.f64 	%fd62, [%rd1+40];
	ld.global.f64 	%fd63, [%rd1+64];
	div.rn.f64 	%fd64, %fd48, %fd63;
	fma.rn.f64 	%fd362, %fd64, 0d3FF71547652B82FE, 0d4338000000000000;
	{
	.reg .b32 %temp; 
	mov.b64 	{%r30, %temp}, %fd362;
	}
	mov.f64 	%fd363, 0dC338000000000000;
	add.rn.f64 	%fd364, %fd362, %fd363;
	fma.rn.f64 	%fd365, %fd364, 0dBFE62E42FEFA39EF, %fd64;
	fma.rn.f64 	%fd366, %fd364, 0dBC7ABC9E3B39803F, %fd365;
	fma.rn.f64 	%fd367, %fd366, 0d3E5ADE1569CE2BDF, 0d3E928AF3FCA213EA;
	fma.rn.f64 	%fd368, %fd367, %fd366, 0d3EC71DEE62401315;
	fma.rn.f64 	%fd369, %fd368, %fd366, 0d3EFA01997C89EB71;
	fma.rn.f64 	%fd370, %fd369, %fd366, 0d3F2A01A014761F65;
	fma.rn.f64 	%fd371, %fd370, %fd366, 0d3F56C16C1852B7AF;
	fma.rn.f64 	%fd372, %fd371, %fd366, 0d3F81111111122322;
	fma.rn.f64 	%fd373, %fd372, %fd366, 0d3FA55555555502A1;
	fma.rn.f64 	%fd374, %fd373, %fd366, 0d3FC5555555555511;
	fma.rn.f64 	%fd375, %fd374, %fd366, 0d3FE000000000000B;
	fma.rn.f64 	%fd376, %fd375, %fd366, 0d3FF0000000000000;
	fma.rn.f64 	%fd377, %fd376, %fd366, 0d3FF0000000000000;
	{
	.reg .b32 %temp; 
	mov.b64 	{%r31, %temp}, %fd377;
	}
	{
	.reg .b32 %temp; 
	mov.b64 	{%temp, %r32}, %fd377;
	}
	shl.b32 	%r158, %r30, 20;
	add.s32 	%r159, %r158, %r32;
	mov.b64 	%fd756, {%r31, %r159};
	{
	.reg .b32 %temp; 
	mov.b64 	{%temp, %r160}, %fd64;
	}
	mov.b32 	%f26, %r160;
	abs.f32 	%f5, %f26;
	setp.lt.f32 	%p29, %f5, 0f4086232B;
	@%p29 bra 	$L__BB4_33;
	setp.lt.f64 	%p30, %fd64, 0d0000000000000000;
	add.f64 	%fd378, %fd64, 0d7FF0000000000000;
	selp.f64 	%fd756, 0d0000000000000000, %fd378, %p30;
	setp.geu.f32 	%p31, %f5, 0f40874800;
	@%p31 bra 	$L__BB4_33;
	shr.u32 	%r161, %r30, 31;
	add.s32 	%r162, %r30, %r161;
	shr.s32 	%r163, %r162, 1;
	shl.b32 	%r164, %r163, 20;
	add.s32 	%r165, %r32, %r164;
	mov.b64 	%fd379, {%r31, %r165};
	sub.s32 	%r166, %r30, %r163;
	shl.b32 	%r167, %r166, 20;
	add.s32 	%r168, %r167, 1072693248;
	mov.b32 	%r169, 0;
	mov.b64 	%fd380, {%r169, %r168};
	mul.f64 	%fd756, %fd380, %fd379;
$L__BB4_33:
	ld.param.f64 	%fd741, [_Z18kernelNonRephasingP7double2ddiPd_param_2];
	ld.global.f64 	%fd381, [%rd1];
	ld.global.f64 	%fd382, [%rd1+8];
	add.f64 	%fd383, %fd381, %fd382;
	ld.global.f64 	%fd384, [%rd1+16];
	add.f64 	%fd69, %fd383, %fd384;
	mul.f64 	%fd385, %fd1, %fd69;
	add.f64 	%fd386, %fd47, %fd55;
	add.f64 	%fd387, %fd386, %fd62;
	sub.f64 	%fd388, %fd385, %fd387;
	mul.f64 	%fd389, %fd55, %fd755;
	fma.rn.f64 	%fd390, %fd47, %fd754, %fd389;
	fma.rn.f64 	%fd391, %fd62, %fd756, %fd390;
	add.f64 	%fd70, %fd391, %fd388;
	neg.f64 	%fd71, %fd741;
	div.rn.f64 	%fd72, %fd71, %fd49;
	fma.rn.f64 	%fd392, %fd72, 0d3FF71547652B82FE, 0d4338000000000000;
	{
	.reg .b32 %temp; 
	mov.b64 	{%r33, %temp}, %fd392;
	}
	mov.f64 	%fd393, 0dC338000000000000;
	add.rn.f64 	%fd394, %fd392, %fd393;
	fma.rn.f64 	%fd395, %fd394, 0dBFE62E42FEFA39EF, %fd72;
	fma.rn.f64 	%fd396, %fd394, 0dBC7ABC9E3B39803F, %fd395;
	fma.rn.f64 	%fd397, %fd396, 0d3E5ADE1569CE2BDF, 0d3E928AF3FCA213EA;
	fma.rn.f64 	%fd398, %fd397, %fd396, 0d3EC71DEE62401315;
	fma.rn.f64 	%fd399, %fd398, %fd396, 0d3EFA01997C89EB71;
	fma.rn.f64 	%fd400, %fd399, %fd396, 0d3F2A01A014761F65;
	fma.rn.f64 	%fd401, %fd400, %fd396, 0d3F56C16C1852B7AF;
	fma.rn.f64 	%fd402, %fd401, %fd396, 0d3F81111111122322;
	fma.rn.f64 	%fd403, %fd402, %fd396, 0d3FA55555555502A1;
	fma.rn.f64 	%fd404, %fd403, %fd396, 0d3FC5555555555511;
	fma.rn.f64 	%fd405, %fd404, %fd396, 0d3FE000000000000B;
	fma.rn.f64 	%fd406, %fd405, %fd396, 0d3FF0000000000000;
	fma.rn.f64 	%fd407, %fd406, %fd396, 0d3FF0000000000000;
	{
	.reg .b32 %temp; 
	mov.b64 	{%r34, %temp}, %fd407;
	}
	{
	.reg .b32 %temp; 
	mov.b64 	{%temp, %r35}, %fd407;
	}
	shl.b32 	%r170, %r33, 20;
	add.s32 	%r171, %r170, %r35;
	mov.b64 	%fd757, {%r34, %r171};
	{
	.reg .b32 %temp; 
	mov.b64 	{%temp, %r172}, %fd72;
	}
	mov.b32 	%f27, %r172;
	abs.f32 	%f6, %f27;
	setp.lt.f32 	%p32, %f6, 0f4086232B;
	@%p32 bra 	$L__BB4_36;
	setp.lt.f64 	%p33, %fd72, 0d0000000000000000;
	add.f64 	%fd408, %fd72, 0d7FF0000000000000;
	selp.f64 	%fd757, 0d0000000000000000, %fd408, %p33;
	setp.geu.f32 	%p34, %f6, 0f40874800;
	@%p34 bra 	$L__BB4_36;
	shr.u32 	%r173, %r33, 31;
	add.s32 	%r174, %r33, %r173;
	shr.s32 	%r175, %r174, 1;
	shl.b32 	%r176, %r175, 20;
	add.s32 	%r177, %r35, %r176;
	mov.b64 	%fd409, {%r34, %r177};
	sub.s32 	%r178, %r33, %r175;
	shl.b32 	%r179, %r178, 20;
	add.s32 	%r180, %r179, 1072693248;
	mov.b32 	%r181, 0;
	mov.b64 	%fd410, {%r181, %r180};
	mul.f64 	%fd757, %fd410, %fd409;
$L__BB4_36:
	div.rn.f64 	%fd77, %fd71, %fd56;
	fma.rn.f64 	%fd411, %fd77, 0d3FF71547652B82FE, 0d4338000000000000;
	{
	.reg .b32 %temp; 
	mov.b64 	{%r36, %temp}, %fd411;
	}
	mov.f64 	%fd412, 0dC338000000000000;
	add.rn.f64 	%fd413, %fd411, %fd412;
	fma.rn.f64 	%fd414, %fd413, 0dBFE62E42FEFA39EF, %fd77;
	fma.rn.f64 	%fd415, %fd413, 0dBC7ABC9E3B39803F, %fd414;
	fma.rn.f64 	%fd416, %fd415, 0d3E5ADE1569CE2BDF, 0d3E928AF3FCA213EA;
	fma.rn.f64 	%fd417, %fd416, %fd415, 0d3EC71DEE62401315;
	fma.rn.f64 	%fd418, %fd417, %fd415, 0d3EFA01997C89EB71;
	fma.rn.f64 	%fd419, %fd418, %fd415, 0d3F2A01A014761F65;
	fma.rn.f64 	%fd420, %fd419, %fd415, 0d3F56C16C1852B7AF;
	fma.rn.f64 	%fd421, %fd420, %fd415, 0d3F81111111122322;
	fma.rn.f64 	%fd422, %fd421, %fd415, 0d3FA55555555502A1;
	fma.rn.f64 	%fd423, %fd422, %fd415, 0d3FC5555555555511;
	fma.rn.f64 	%fd424, %fd423, %fd415, 0d3FE000000000000B;
	fma.rn.f64 	%fd425, %fd424, %fd415, 0d3FF0000000000000;
	fma.rn.f64 	%fd426, %fd425, %fd415, 0d3FF0000000000000;
	{
	.reg .b32 %temp; 
	mov.b64 	{%r37, %temp}, %fd426;
	}
	{
	.reg .b32 %temp; 
	mov.b64 	{%temp, %r38}, %fd426;
	}
	shl.b32 	%r182, %r36, 20;
	add.s32 	%r183, %r182, %r38;
	mov.b64 	%fd758, {%r37, %r183};
	{
	.reg .b32 %temp; 
	mov.b64 	{%temp, %r184}, %fd77;
	}
	mov.b32 	%f28, %r184;
	abs.f32 	%f7, %f28;
	setp.lt.f32 	%p35, %f7, 0f4086232B;
	@%p35 bra 	$L__BB4_39;
	setp.lt.f64 	%p36, %fd77, 0d0000000000000000;
	add.f64 	%fd427, %fd77, 0d7FF0000000000000;
	selp.f64 	%fd758, 0d0000000000000000, %fd427, %p36;
	setp.geu.f32 	%p37, %f7, 0f40874800;
	@%p37 bra 	$L__BB4_39;
	shr.u32 	%r185, %r36, 31;
	add.s32 	%r186, %r36, %r185;
	shr.s32 	%r187, %r186, 1;
	shl.b32 	%r188, %r187, 20;
	add.s32 	%r189, %r38, %r188;
	mov.b64 	%fd428, {%r37, %r189};
	sub.s32 	%r190, %r36, %r187;
	shl.b32 	%r191, %r190, 20;
	add.s32 	%r192, %r191, 1072693248;
	mov.b32 	%r193, 0;
	mov.b64 	%fd429, {%r193, %r192};
	mul.f64 	%fd758, %fd429, %fd428;
$L__BB4_39:
	div.rn.f64 	%fd82, %fd71, %fd63;
	fma.rn.f64 	%fd430, %fd82, 0d3FF71547652B82FE, 0d4338000000000000;
	{
	.reg .b32 %temp; 
	mov.b64 	{%r39, %temp}, %fd430;
	}
	mov.f64 	%fd431, 0dC338000000000000;
	add.rn.f64 	%fd432, %fd430, %fd431;
	fma.rn.f64 	%fd433, %fd432, 0dBFE62E42FEFA39EF, %fd82;
	fma.rn.f64 	%fd434, %fd432, 0dBC7ABC9E3B39803F, %fd433;
	fma.rn.f64 	%fd435, %fd434, 0d3E5ADE1569CE2BDF, 0d3E928AF3FCA213EA;
	fma.rn.f64 	%fd436, %fd435, %fd434, 0d3EC71DEE62401315;
	fma.rn.f64 	%fd437, %fd436, %fd434, 0d3EFA01997C89EB71;
	fma.rn.f64 	%fd438, %fd437, %fd434, 0d3F2A01A014761F65;
	fma.rn.f64 	%fd439, %fd438, %fd434, 0d3F56C16C1852B7AF;
	fma.rn.f64 	%fd440, %fd439, %fd434, 0d3F81111111122322;
	fma.rn.f64 	%fd441, %fd440, %fd434, 0d3FA55555555502A1;
	fma.rn.f64 	%fd442, %fd441, %fd434, 0d3FC5555555555511;
	fma.rn.f64 	%fd443, %fd442, %fd434, 0d3FE000000000000B;
	fma.rn.f64 	%fd444, %fd443, %fd434, 0d3FF0000000000000;
	fma.rn.f64 	%fd445, %fd444, %fd434, 0d3FF0000000000000;
	{
	.reg .b32 %temp; 
	mov.b64 	{%r40, %temp}, %fd445;
	}
	{
	.reg .b32 %temp; 
	mov.b64 	{%temp, %r41}, %fd445;
	}
	shl.b32 	%r194, %r39, 20;
	add.s32 	%r195, %r194, %r41;
	mov.b64 	%fd759, {%r40, %r195};
	{
	.reg .b32 %temp; 
	mov.b64 	{%temp, %r196}, %fd82;
	}
	mov.b32 	%f29, %r196;
	abs.f32 	%f8, %f29;
	setp.lt.f32 	%p38, %f8, 0f4086232B;
	@%p38 bra 	$L__BB4_42;
	setp.lt.f64 	%p39, %fd82, 0d0000000000000000;
	add.f64 	%fd446, %fd82, 0d7FF0000000000000;
	selp.f64 	%fd759, 0d0000000000000000, %fd446, %p39;
	setp.geu.f32 	%p40, %f8, 0f40874800;
	@%p40 bra 	$L__BB4_42;
	shr.u32 	%r197, %r39, 31;
	add.s32 	%r198, %r39, %r197;
	shr.s32 	%r199, %r198, 1;
	shl.b32 	%r200, %r199, 20;
	add.s32 	%r201, %r41, %r200;
	mov.b64 	%fd447, {%r40, %r201};
	sub.s32 	%r202, %r39, %r199;
	shl.b32 	%r203, %r202, 20;
	add.s32 	%r204, %r203, 1072693248;
	mov.b32 	%r205, 0;
	mov.b64 	%fd448, {%r205, %r204};
	mul.f64 	%fd759, %fd448, %fd447;
$L__BB4_42:
	ld.param.f64 	%fd742, [_Z18kernelNonRephasingP7double2ddiPd_param_2];
	mul.f64 	%fd449, %fd742, %fd69;
	add.f64 	%fd450, %fd47, %fd55;
	add.f64 	%fd451, %fd450, %fd62;
	sub.f64 	%fd452, %fd449, %fd451;
	mul.f64 	%fd453, %fd55, %fd758;
	fma.rn.f64 	%fd454, %fd47, %fd757, %fd453;
	fma.rn.f64 	%fd455, %fd62, %fd759, %fd454;
	add.f64 	%fd456, %fd455, %fd452;
	neg.f64 	%fd457, %fd70;
	sub.f64 	%fd87, %fd457, %fd456;
	div.rn.f64 	%fd88, %fd31, %fd49;
	fma.rn.f64 	%fd458, %fd88, 0d3FF71547652B82FE, 0d4338000000000000;
	{
	.reg .b32 %temp; 
	mov.b64 	{%r42, %temp}, %fd458;
	}
	mov.f64 	%fd459, 0dC338000000000000;
	add.rn.f64 	%fd460, %fd458, %fd459;
	fma.rn.f64 	%fd461, %fd460, 0dBFE62E42FEFA39EF, %fd88;
	fma.rn.f64 	%fd462, %fd460, 0dBC7ABC9E3B39803F, %fd461;
	fma.rn.f64 	%fd463, %fd462, 0d3E5ADE1569CE2BDF, 0d3E928AF3FCA213EA;
	fma.rn.f64 	%fd464, %fd463, %fd462, 0d3EC71DEE62401315;
	fma.rn.f64 	%fd465, %fd464, %fd462, 0d3EFA01997C89EB71;
	fma.rn.f64 	%fd466, %fd465, %fd462, 0d3F2A01A014761F65;
	fma.rn.f64 	%fd467, %fd466, %fd462, 0d3F56C16C1852B7AF;
	fma.rn.f64 	%fd468, %fd467, %fd462, 0d3F81111111122322;
	fma.rn.f64 	%fd469, %fd468, %fd462, 0d3FA55555555502A1;
	fma.rn.f64 	%fd470, %fd469, %fd462, 0d3FC5555555555511;
	fma.rn.f64 	%fd471, %fd470, %fd462, 0d3FE000000000000B;
	fma.rn.f64 	%fd472, %fd471, %fd462, 0d3FF0000000000000;
	fma.rn.f64 	%fd473, %fd472, %fd462, 0d3FF0000000000000;
	{
	.reg .b32 %temp; 
	mov.b64 	{%r43, %temp}, %fd473;
	}
	{
	.reg .b32 %temp; 
	mov.b64 	{%temp, %r44}, %fd473;
	}
	shl.b32 	%r206, %r42, 20;
	add.s32 	%r207, %r206, %r44;
	mov.b64 	%fd760, {%r43, %r207};
	{
	.reg .b32 %temp; 
	mov.b64 	{%temp, %r208}, %fd88;
	}
	mov.b32 	%f30, %r208;
	abs.f32 	%f9, %f30;
	setp.lt.f32 	%p41, %f9, 0f4086232B;
	@%p41 bra 	$L__BB4_45;
	setp.lt.f64 	%p42, %fd88, 0d0000000000000000;
	add.f64 	%fd474, %fd88, 0d7FF0000000000000;
	selp.f64 	%fd760, 0d0000000000000000, %fd474, %p42;
	setp.geu.f32 	%p43, %f9, 0f40874800;
	@%p43 bra 	$L__BB4_45;
	shr.u32 	%r209, %r42, 31;
	add.s32 	%r210, %r42, %r209;
	shr.s32 	%r211, %r210, 1;
	shl.b32 	%r212, %r211, 20;
	add.s32 	%r213, %r44, %r212;
	mov.b64 	%fd475, {%r43, %r213};
	sub.s32 	%r214, %r42, %r211;
	shl.b32 	%r215, %r214, 20;
	add.s32 	%r216, %r215, 1072693248;
	mov.b32 	%r217, 0;
	mov.b64 	%fd476, {%r217, %r216};
	mul.f64 	%fd760, %fd476, %fd475;
$L__BB4_45:
	div.rn.f64 	%fd93, %fd31, %fd56;
	fma.rn.f64 	%fd477, %fd93, 0d3FF71547652B82FE, 0d4338000000000000;
	{
	.reg .b32 %temp; 
	mov.b64 	{%r45, %temp}, %fd477;
	}
	mov.f64 	%fd478, 0dC338000000000000;
	add.rn.f64 	%fd479, %fd477, %fd478;
	fma.rn.f64 	%fd480, %fd479, 0dBFE62E42FEFA39EF, %fd93;
	fma.rn.f64 	%fd481, %fd479, 0dBC7ABC9E3B39803F, %fd480;
	fma.rn.f64 	%fd482, %fd481, 0d3E5ADE1569CE2BDF, 0d3E928AF3FCA213EA;
	fma.rn.f64 	%fd483, %fd482, %fd481, 0d3EC71DEE62401315;
	fma.rn.f64 	%fd484, %fd483, %fd481, 0d3EFA01997C89EB71;
	fma.rn.f64 	%fd485, %fd484, %fd481, 0d3F2A01A014761F65;
	fma.rn.f64 	%fd486, %fd485, %fd481, 0d3F56C16C1852B7AF;
	fma.rn.f64 	%fd487, %fd486, %fd481, 0d3F81111111122322;
	fma.rn.f64 	%fd488, %fd487, %fd481, 0d3FA55555555502A1;
	fma.rn.f64 	%fd489, %fd488, %fd481, 0d3FC5555555555511;
	fma.rn.f64 	%fd490, %fd489, %fd481, 0d3FE000000000000B;
	fma.rn.f64 	%fd491, %fd490, %fd481, 0d3FF0000000000000;
	fma.rn.f64 	%fd492, %fd491, %fd481, 0d3FF0000000000000;
	{
	.reg .b32 %temp; 
	mov.b64 	{%r46, %temp}, %fd492;
	}
	{
	.reg .b32 %temp; 
	mov.b64 	{%temp, %r47}, %fd492;
	}
	shl.b32 	%r218, %r45, 20;
	add.s32 	%r219, %r218, %r47;
	mov.b64 	%fd761, {%r46, %r219};
	{
	.reg .b32 %temp; 
	mov.b64 	{%temp, %r220}, %fd93;
	}
	mov.b32 	%f31, %r220;
	abs.f32 	%f10, %f31;
	setp.lt.f32 	%p44, %f10, 0f4086232B;
	@%p44 bra 	$L__BB4_48;
	setp.lt.f64 	%p45, %fd93, 0d0000000000000000;
	add.f64 	%fd493, %fd93, 0d7FF0000000000000;
	selp.f64 	%fd761, 0d0000000000000000, %fd493, %p45;
	setp.geu.f32 	%p46, %f10, 0f40874800;
	@%p46 bra 	$L__BB4_48;
	shr.u32 	%r221, %r45, 31;
	add.s32 	%r222, %r45, %r221;
	shr.s32 	%r223, %r222, 1;
	shl.b32 	%r224, %r223, 20;
	add.s32 	%r225, %r47, %r224;
	mov.b64 	%fd494, {%r46, %r225};
	sub.s32 	%r226, %r45, %r223;
	shl.b32 	%r227, %r226, 20;
	add.s32 	%r228, %r227, 1072693248;
	mov.b32 	%r229, 0;
	mov.b64 	%fd495, {%r229, %r228};
	mul.f64 	%fd761, %fd495, %fd494;
$L__BB4_48:
	div.rn.f64 	%fd98, %fd31, %fd63;
	fma.rn.f64 	%fd496, %fd98, 0d3FF71547652B82FE, 0d4338000000000000;
	{
	.reg .b32 %temp; 
	mov.b64 	{%r48, %temp}, %fd496;
	}
	mov.f64 	%fd497, 0dC338000000000000;
	add.rn.f64 	%fd498, %fd496, %fd497;
	fma.rn.f64 	%fd499, %fd498, 0dBFE62E42FEFA39EF, %fd98;
	fma.rn.f64 	%fd500, %fd498, 0dBC7ABC9E3B39803F, %fd499;
	fma.rn.f64 	%fd501, %fd500, 0d3E5ADE1569CE2BDF, 0d3E928AF3FCA213EA;
	fma.rn.f64 	%fd502, %fd501, %fd500, 0d3EC71DEE62401315;
	fma.rn.f64 	%fd503, %fd502, %fd500, 0d3EFA01997C89EB71;
	fma.rn.f64 	%fd504, %fd503, %fd500, 0d3F2A01A014761F65;
	fma.rn.f64 	%fd505, %fd504, %fd500, 0d3F56C16C1852B7AF;
	fma.rn.f64 	%fd506, %fd505, %fd500, 0d3F81111111122322;
	fma.rn.f64 	%fd507, %fd506, %fd500, 0d3FA55555555502A1;
	fma.rn.f64 	%fd508, %fd507, %fd500, 0d3FC5555555555511;
	fma.rn.f64 	%fd509, %fd508, %fd500, 0d3FE000000000000B;
	fma.rn.f64 	%fd510, %fd509, %fd500, 0d3FF0000000000000;
	fma.rn.f64 	%fd511, %fd510, %fd500, 0d3FF0000000000000;
	{
	.reg .b32 %temp; 
	mov.b64 	{%r49, %temp}, %fd511;
	}
	{
	.reg .b32 %temp; 
	mov.b64 	{%temp, %r50}, %fd511;
	}
	shl.b32 	%r230, %r48, 20;
	add.s32 	%r231, %r230, %r50;
	mov.b64 	%fd762, {%r49, %r231};
	{
	.reg .b32 %temp; 
	mov.b64 	{%temp, %r232}, %fd98;
	}
	mov.b32 	%f32, %r232;
	abs.f32 	%f11, %f32;
	setp.lt.f32 	%p47, %f11, 0f4086232B;
	@%p47 bra 	$L__BB4_51;
	setp.lt.f64 	%p48, %fd98, 0d0000000000000000;
	add.f64 	%fd512, %fd98, 0d7FF0000000000000;
	selp.f64 	%fd762, 0d0000000000000000, %fd512, %p48;
	setp.geu.f32 	%p49, %f11, 0f40874800;
	@%p49 bra 	$L__BB4_51;
	shr.u32 	%r233, %r48, 31;
	add.s32 	%r234, %r48, %r233;
	shr.s32 	%r235, %r234, 1;
	shl.b32 	%r236, %r235, 20;
	add.s32 	%r237, %r50, %r236;
	mov.b64 	%fd513, {%r49, %r237};
	sub.s32 	%r238, %r48, %r235;
	shl.b32 	%r239, %r238, 20;
	add.s32 	%r240, %r239, 1072693248;
	mov.b32 	%r241, 0;
	mov.b64 	%fd514, {%r241, %r240};
	mul.f64 	%fd762, %fd514, %fd513;
$L__BB4_51:
	ld.param.f64 	%fd743, [_Z18kernelNonRephasingP7double2ddiPd_param_2];
	mul.f64 	%fd515, %fd2, %fd69;
	add.f64 	%fd516, %fd47, %fd55;
	add.f64 	%fd517, %fd516, %fd62;
	sub.f64 	%fd518, %fd515, %fd517;
	mul.f64 	%fd519, %fd55, %fd761;
	fma.rn.f64 	%fd520, %fd47, %fd760, %fd519;
	fma.rn.f64 	%fd521, %fd62, %fd762, %fd520;
	add.f64 	%fd522, %fd521, %fd518;
	sub.f64 	%fd103, %fd87, %fd522;
	add.f64 	%fd104, %fd1, %fd743;
	neg.f64 	%fd105, %fd104;
	div.rn.f64 	%fd106, %fd105, %fd49;
	fma.rn.f64 	%fd523, %fd106, 0d3FF71547652B82FE, 0d4338000000000000;
	{
	.reg .b32 %temp; 
	mov.b64 	{%r51, %temp}, %fd523;
	}
	mov.f64 	%fd524, 0dC338000000000000;
	add.rn.f64 	%fd525, %fd523, %fd524;
	fma.rn.f64 	%fd526, %fd525, 0dBFE62E42FEFA39EF, %fd106;
	fma.rn.f64 	%fd527, %fd525, 0dBC7ABC9E3B39803F, %fd526;
	fma.rn.f64 	%fd528, %fd527, 0d3E5ADE1569CE2BDF, 0d3E928AF3FCA213EA;
	fma.rn.f64 	%fd529, %fd528, %fd527, 0d3EC71DEE62401315;
	fma.rn.f64 	%fd530, %fd529, %fd527, 0d3EFA01997C89EB71;
	fma.rn.f64 	%fd531, %fd530, %fd527, 0d3F2A01A014761F65;
	fma.rn.f64 	%fd532, %fd531, %fd527, 0d3F56C16C1852B7AF;
	fma.rn.f64 	%fd533, %fd532, %fd527, 0d3F81111111122322;
	fma.rn.f64 	%fd534, %fd533, %fd527, 0d3FA55555555502A1;
	fma.rn.f64 	%fd535, %fd534, %fd527, 0d3FC5555555555511;
	fma.rn.f64 	%fd536, %fd535, %fd527, 0d3FE000000000000B;
	fma.rn.f64 	%fd537, %fd536, %fd527, 0d3FF0000000000000;
	fma.rn.f64 	%fd538, %fd537, %fd527, 0d3FF0000000000000;
	{
	.reg .b32 %temp; 
	mov.b64 	{%r52, %temp}, %fd538;
	}
	{
	.reg .b32 %temp; 
	mov.b64 	{%temp, %r53}, %fd538;
	}
	shl.b32 	%r242, %r51, 20;
	add.s32 	%r243, %r242, %r53;
	mov.b64 	%fd763, {%r52, %r243};
	{
	.reg .b32 %temp; 
	mov.b64 	{%temp, %r244}, %fd106;
	}
	mov.b32 	%f33, %r244;
	abs.f32 	%f12, %f33;
	setp.lt.f32 	%p50, %f12, 0f4086232B;
	@%p50 bra 	$L__BB4_54;
	setp.lt.f64 	%p51, %fd106, 0d0000000000000000;
	add.f64 	%fd539, %fd106, 0d7FF0000000000000;
	selp.f64 	%fd763, 0d0000000000000000, %fd539, %p51;
	setp.geu.f32 	%p52, %f12, 0f40874800;
	@%p52 bra 	$L__BB4_54;
	shr.u32 	%r245, %r51, 31;
	add.s32 	%r246, %r51, %r245;
	shr.s32 	%r247, %r246, 1;
	shl.b32 	%r248, %r247, 20;
	add.s32 	%r249, %r53, %r248;
	mov.b64 	%fd540, {%r52, %r249};
	sub.s32 	%r250, %r51, %r247;
	shl.b32 	%r251, %r250, 20;
	add.s32 	%r252, %r251, 1072693248;
	mov.b32 	%r253, 0;
	mov.b64 	%fd541, {%r253, %r252};
	mul.f64 	%fd763, %fd541, %fd540;
$L__BB4_54:
	div.rn.f64 	%fd111, %fd105, %fd56;
	fma.rn.f64 	%fd542, %fd111, 0d3FF71547652B82FE, 0d4338000000000000;
	{
	.reg .b32 %temp; 
	mov.b64 	{%r54, %temp}, %fd542;
	}
	mov.f64 	%fd543, 0dC338000000000000;
	add.rn.f64 	%fd544, %fd542, %fd543;
	fma.rn.f64 	%fd545, %fd544, 0dBFE62E42FEFA39EF, %fd111;
	fma.rn.f64 	%fd546, %fd544, 0dBC7ABC9E3B39803F, %fd545;
	fma.rn.f64 	%fd547, %fd546, 0d3E5ADE1569CE2BDF, 0d3E928AF3FCA213EA;
	fma.rn.f64 	%fd548, %fd547, %fd546, 0d3EC71DEE62401315;
	fma.rn.f64 	%fd549, %fd548, %fd546, 0d3EFA01997C89EB71;
	fma.rn.f64 	%fd550, %fd549, %fd546, 0d3F2A01A014761F65;
	fma.rn.f64 	%fd551, %fd550, %fd546, 0d3F56C16C1852B7AF;
	fma.rn.f64 	%fd552, %fd551, %fd546, 0d3F81111111122322;
	fma.rn.f64 	%fd553, %fd552, %fd546, 0d3FA55555555502A1;
	fma.rn.f64 	%fd554, %fd553, %fd546, 0d3FC5555555555511;
	fma.rn.f64 	%fd555, %fd554, %fd546, 0d3FE000000000000B;
	fma.rn.f64 	%fd556, %fd555, %fd546, 0d3FF0000000000000;
	fma.rn.f64 	%fd557, %fd556, %fd546, 0d3FF0000000000000;
	{
	.reg .b32 %temp; 
	mov.b64 	{%r55, %temp}, %fd557;
	}
	{
	.reg .b32 %temp; 
	mov.b64 	{%temp, %r56}, %fd557;
	}
	shl.b32 	%r254, %r54, 20;
	add.s32 	%r255, %r254, %r56;
	mov.b64 	%fd764, {%r55, %r255};
	{
	.reg .b32 %temp; 
	mov.b64 	{%temp, %r256}, %fd111;
	}
	mov.b32 	%f34, %r256;
	abs.f32 	%f13, %f34;
	setp.lt.f32 	%p53, %f13, 0f4086232B;
	@%p53 bra 	$L__BB4_57;
	setp.lt.f64 	%p54, %fd111, 0d0000000000000000;
	add.f64 	%fd558, %fd111, 0d7FF0000000000000;
	selp.f64 	%fd764, 0d0000000000000000, %fd558, %p54;
	setp.geu.f32 	%p55, %f13, 0f40874800;
	@%p55 bra 	$L__BB4_57;
	shr.u32 	%r257, %r54, 31;
	add.s32 	%r258, %r54, %r257;
	shr.s32 	%r259, %r258, 1;
	shl.b32 	%r260, %r259, 20;
	add.s32 	%r261, %r56, %r260;
	mov.b64 	%fd559, {%r55, %r261};
	sub.s32 	%r262, %r54, %r259;
	shl.b32 	%r263, %r262, 20;
	add.s32 	%r264, %r263, 1072693248;
	mov.b32 	%r265, 0;
	mov.b64 	%fd560, {%r265, %r264};
	mul.f64 	%fd764, %fd560, %fd559;
$L__BB4_57:
	div.rn.f64 	%fd116, %fd105, %fd63;
	fma.rn.f64 	%fd561, %fd116, 0d3FF71547652B82FE, 0d4338000000000000;
	{
	.reg .b32 %temp; 
	mov.b64 	{%r57, %temp}, %fd561;
	}
	mov.f64 	%fd562, 0dC338000000000000;
	add.rn.f64 	%fd563, %fd561, %fd562;
	fma.rn.f64 	%fd564, %fd563, 0dBFE62E42FEFA39EF, %fd116;
	fma.rn.f64 	%fd565, %fd563, 0dBC7ABC9E3B39803F, %fd564;
	fma.rn.f64 	%fd566, %fd565, 0d3E5ADE1569CE2BDF, 0d3E928AF3FCA213EA;
	fma.rn.f64 	%fd567, %fd566, %fd565, 0d3EC71DEE62401315;
	fma.rn.f64 	%fd568, %fd567, %fd565, 0d3EFA01997C89EB71;
	fma.rn.f64 	%fd569, %fd568, %fd565, 0d3F2A01A014761F65;
	fma.rn.f64 	%fd570, %fd569, %fd565, 0d3F56C16C1852B7AF;
	fma.rn.f64 	%fd571, %fd570, %fd565, 0d3F81111111122322;
	fma.rn.f64 	%fd572, %fd571, %fd565, 0d3FA55555555502A1;
	fma.rn.f64 	%fd573, %fd572, %fd565, 0d3FC5555555555511;
	fma.rn.f64 	%fd574, %fd573, %fd565, 0d3FE000000000000B;
	fma.rn.f64 	%fd575, %fd574, %fd565, 0d3FF0000000000000;
	fma.rn.f64 	%fd576, %fd575, %fd565, 0d3FF0000000000000;
	{
	.reg .b32 %temp; 
	mov.b64 	{%r58, %temp}, %fd576;
	}
	{
	.reg .b32 %temp; 
	mov.b64 	{%temp, %r59}, %fd576;
	}
	shl.b32 	%r266, %r57, 20;
	add.s32 	%r267, %r266, %r59;
	mov.b64 	%fd765, {%r58, %r267};
	{
	.reg .b32 %temp; 
	mov.b64 	{%temp, %r268}, %fd116;
	}
	mov.b32 	%f35, %r268;
	abs.f32 	%f14, %f35;
	setp.lt.f32 	%p56, %f14, 0f4086232B;
	@%p56 bra 	$L__BB4_60;
	setp.lt.f64 	%p57, %fd116, 0d0000000000000000;
	add.f64 	%fd577, %fd116, 0d7FF0000000000000;
	selp.f64 	%fd765, 0d0000000000000000, %fd577, %p57;
	setp.geu.f32 	%p58, %f14, 0f40874800;
	@%p58 bra 	$L__BB4_60;
	shr.u32 	%r269, %r57, 31;
	add.s32 	%r270, %r57, %r269;
	shr.s32 	%r271, %r270, 1;
	shl.b32 	%r272, %r271, 20;
	add.s32 	%r273, %r59, %r272;
	mov.b64 	%fd578, {%r58, %r273};
	sub.s32 	%r274, %r57, %r271;
	shl.b32 	%r275, %r274, 20;
	add.s32 	%r276, %r275, 1072693248;
	mov.b32 	%r277, 0;
	mov.b64 	%fd579, {%r277, %r276};
	mul.f64 	%fd765, %fd579, %fd578;
$L__BB4_60:
	ld.param.f64 	%fd744, [_Z18kernelNonRephasingP7double2ddiPd_param_2];
	mul.f64 	%fd580, %fd104, %fd69;
	add.f64 	%fd581, %fd47, %fd55;
	add.f64 	%fd582, %fd581, %fd62;
	sub.f64 	%fd583, %fd580, %fd582;
	mul.f64 	%fd584, %fd55, %fd764;
	fma.rn.f64 	%fd585, %fd47, %fd763, %fd584;
	fma.rn.f64 	%fd586, %fd62, %fd765, %fd585;
	add.f64 	%fd587, %fd586, %fd583;
	add.f64 	%fd121, %fd103, %fd587;
	add.f64 	%fd588, %fd744, %fd2;
	neg.f64 	%fd122, %fd588;
	div.rn.f64 	%fd123, %fd122, %fd49;
	fma.rn.f64 	%fd589, %fd123, 0d3FF71547652B82FE, 0d4338000000000000;
	{
	.reg .b32 %temp; 
	mov.b64 	{%r60, %temp}, %fd589;
	}
	mov.f64 	%fd590, 0dC338000000000000;
	add.rn.f64 	%fd591, %fd589, %fd590;
	fma.rn.f64 	%fd592, %fd591, 0dBFE62E42FEFA39EF, %fd123;
	fma.rn.f64 	%fd593, %fd591, 0dBC7ABC9E3B39803F, %fd592;
	fma.rn.f64 	%fd594, %fd593, 0d3E5ADE1569CE2BDF, 0d3E928AF3FCA213EA;
	fma.rn.f64 	%fd595, %fd594, %fd593, 0d3EC71DEE62401315;
	fma.rn.f64 	%fd596, %fd595, %fd593, 0d3EFA01997C89EB71;
	fma.rn.f64 	%fd597, %fd596, %fd593, 0d3F2A01A014761F65;
	fma.rn.f64 	%fd598, %fd597, %fd593, 0d3F56C16C1852B7AF;
	fma.rn.f64 	%fd599, %fd598, %fd593, 0d3F81111111122322;
	fma.rn.f64 	%fd600, %fd599, %fd593, 0d3FA55555555502A1;
	fma.rn.f64 	%fd601, %fd600, %fd593, 0d3FC5555555555511;
	fma.rn.f64 	%fd602, %fd601, %fd593, 0d3FE000000000000B;
	fma.rn.f64 	%fd603, %fd602, %fd593, 0d3FF0000000000000;
	fma.rn.f64 	%fd604, %fd603, %fd593, 0d3FF0000000000000;
	{
	.reg .b32 %temp; 
	mov.b64 	{%r61, %temp}, %fd604;
	}
	{
	.reg .b32 %temp; 
	mov.b64 	{%temp, %r62}, %fd604;
	}
	shl.b32 	%r278, %r60, 20;
	add.s32 	%r279, %r278, %r62;
	mov.b64 	%fd766, {%r61, %r279};
	{
	.reg .b32 %temp; 
	mov.b64 	{%temp, %r280}, %fd123;
	}
	mov.b32 	%f36, %r280;
	abs.f32 	%f15, %f36;
	setp.lt.f32 	%p59, %f15, 0f4086232B;
	@%p59 bra 	$L__BB4_63;
	setp.lt.f64 	%p60, %fd123, 0d0000000000000000;
	add.f64 	%fd605, %fd123, 0d7FF0000000000000;
	selp.f64 	%fd766, 0d0000000000000000, %fd605, %p60;
	setp.geu.f32 	%p61, %f15, 0f40874800;
	@%p61 bra 	$L__BB4_63;
	shr.u32 	%r281, %r60, 31;
	add.s32 	%r282, %r60, %r281;
	shr.s32 	%r283, %r282, 1;
	shl.b32 	%r284, %r283, 20;
	add.s32 	%r285, %r62, %r284;
	mov.b64 	%fd606, {%r61, %r285};
	sub.s32 	%r286, %r60, %r283;
	shl.b32 	%r287, %r286, 20;
	add.s32 	%r288, %r287, 1072693248;
	mov.b32 	%r289, 0;
	mov.b64 	%fd607, {%r289, %r288};
	mul.f64 	%fd766, %fd607, %fd606;
$L__BB4_63:
	div.rn.f64 	%fd128, %fd122, %fd56;
	fma.rn.f64 	%fd608, %fd128, 0d3FF71547652B82FE, 0d4338000000000000;
	{
	.reg .b32 %temp; 
	mov.b64 	{%r63, %temp}, %fd608;
	}
	mov.f64 	%fd609, 0dC338000000000000;
	add.rn.f64 	%fd610, %fd608, %fd609;
	fma.rn.f64 	%fd611, %fd610, 0dBFE62E42FEFA39EF, %fd128;
	fma.rn.f64 	%fd612, %fd610, 0dBC7ABC9E3B39803F, %fd611;
	fma.rn.f64 	%fd613, %fd612, 0d3E5ADE1569CE2BDF, 0d3E928AF3FCA213EA;
	fma.rn.f64 	%fd614, %fd613, %fd612, 0d3EC71DEE62401315;
	fma.rn.f64 	%fd615, %fd614, %fd612, 0d3EFA01997C89EB71;
	fma.rn.f64 	%fd616, %fd615, %fd612, 0d3F2A01A014761F65;
	fma.rn.f64 	%fd617, %fd616, %fd612, 0d3F56C16C1852B7AF;
	fma.rn.f64 	%fd618, %fd617, %fd612, 0d3F81111111122322;
	fma.rn.f64 	%fd619, %fd618, %fd612, 0d3FA55555555502A1;
	fma.rn.f64 	%fd620, %fd619, %fd612, 0d3FC5555555555511;
	fma.rn.f64 	%fd621, %fd620, %fd612, 0d3FE000000000000B;
	fma.rn.f64 	%fd622, %fd621, %fd612, 0d3FF0000000000000;
	fma.rn.f64 	%fd623, %fd622, %fd612, 0d3FF0000000000000;
	{
	.reg .b32 %temp; 
	mov.b64 	{%r64, %temp}, %fd623;
	}
	{
	.reg .b32 %temp; 
	mov.b64 	{%temp, %r65}, %fd623;
	}
	shl.b32 	%r290, %r63, 20;
	add.s32 	%r291, %r290, %r65;
	mov.b64 	%fd767, {%r64, %r291};
	{
	.reg .b32 %temp; 
	mov.b64 	{%temp, %r292}, %fd128;
	}
	mov.b32 	%f37, %r292;
	abs.f32 	%f16, %f37;
	setp.lt.f32 	%p62, %f16, 0f4086232B;
	@%p62 bra 	$L__BB4_66;
	setp.lt.f64 	%p63, %fd128, 0d0000000000000000;
	add.f64 	%fd624, %fd128, 0d7FF0000000000000;
	selp.f64 	%fd767, 0d0000000000000000, %fd624, %p63;
	setp.geu.f32 	%p64, %f16, 0f40874800;
	@%p64 bra 	$L__BB4_66;
	shr.u32 	%r293, %r63, 31;
	add.s32 	%r294, %r63, %r293;
	shr.s32 	%r295, %r294, 1;
	shl.b32 	%r296, %r295, 20;
	add.s32 	%r297, %r65, %r296;
	mov.b64 	%fd625, {%r64, %r297};
	sub.s32 	%r298, %r63, %r295;
	shl.b32 	%r299, %r298, 20;
	add.s32 	%r300, %r299, 1072693248;
	mov.b32 	%r301, 0;
	mov.b64 	%fd626, {%r301, %r300};
	mul.f64 	%fd767, %fd626, %fd625;
$L__BB4_66:
	div.rn.f64 	%fd133, %fd122, %fd63;
	fma.rn.f64 	%fd627, %fd133, 0d3FF71547652B82FE, 0d4338000000000000;
	{
	.reg .b32 %temp; 
	mov.b64 	{%r66, %temp}, %fd627;
	}
	mov.f64 	%fd628, 0dC338000000000000;
	add.rn.f64 	%fd629, %fd627, %fd628;
	fma.rn.f64 	%fd630, %fd629, 0dBFE62E42FEFA39EF, %fd133;
	fma.rn.f64 	%fd631, %fd629, 0dBC7ABC9E3B39803F, %fd630;
	fma.rn.f64 	%fd632, %fd631, 0d3E5ADE1569CE2BDF, 0d3E928AF3FCA213EA;
	fma.rn.f64 	%fd633, %fd632, %fd631, 0d3EC71DEE62401315;
	fma.rn.f64 	%fd634, %fd633, %fd631, 0d3EFA01997C89EB71;
	fma.rn.f64 	%fd635, %fd634, %fd631, 0d3F2A01A014761F65;
	fma.rn.f64 	%fd636, %fd635, %fd631, 0d3F56C16C1852B7AF;
	fma.rn.f64 	%fd637, %fd636, %fd631, 0d3F81111111122322;
	fma.rn.f64 	%fd638, %fd637, %fd631, 0d3FA55555555502A1;
	fma.rn.f64 	%fd639, %fd638, %fd631, 0d3FC5555555555511;
	fma.rn.f64 	%fd640, %fd639, %fd631, 0d3FE000000000000B;
	fma.rn.f64 	%fd641, %fd640, %fd631, 0d3FF0000000000000;
	fma.rn.f64 	%fd642, %fd641, %fd631, 0d3FF0000000000000;
	{
	.reg .b32 %temp; 
	mov.b64 	{%r67, %temp}, %fd642;
	}
	{
	.reg .b32 %temp; 
	mov.b64 	{%temp, %r68}, %fd642;
	}
	shl.b32 	%r302, %r66, 20;
	add.s32 	%r303, %r302, %r68;
	mov.b64 	%fd768, {%r67, %r303};
	{
	.reg .b32 %temp; 
	mov.b64 	{%temp, %r304}, %fd133;
	}
	mov.b32 	%f38, %r304;
	abs.f32 	%f17, %f38;
	setp.lt.f32 	%p65, %f17, 0f4086232B;
	@%p65 bra 	$L__BB4_69;
	setp.lt.f64 	%p66, %fd133, 0d0000000000000000;
	add.f64 	%fd643, %fd133, 0d7FF0000000000000;
	selp.f64 	%fd768, 0d0000000000000000, %fd643, %p66;
	setp.geu.f32 	%p67, %f17, 0f40874800;
	@%p67 bra 	$L__BB4_69;
	shr.u32 	%r305, %r66, 31;
	add.s32 	%r306, %r66, %r305;
	shr.s32 	%r307, %r306, 1;
	shl.b32 	%r308, %r307, 20;
	add.s32 	%r309, %r68, %r308;
	mov.b64 	%fd644, {%r67, %r309};
	sub.s32 	%r310, %r66, %r307;
	shl.b32 	%r311, %r310, 20;
	add.s32 	%r312, %r311, 1072693248;
	mov.b32 	%r313, 0;
	mov.b64 	%fd645, {%r313, %r312};
	mul.f64 	%fd768, %fd645, %fd644;
$L__BB4_69:
	ld.param.f64 	%fd745, [_Z18kernelNonRephasingP7double2ddiPd_param_2];
	add.f64 	%fd646, %fd745, %fd2;
	mul.f64 	%fd647, %fd646, %fd69;
	add.f64 	%fd648, %fd47, %fd55;
	add.f64 	%fd138, %fd648, %fd62;
	sub.f64 	%fd649, %fd647, %fd138;
	mul.f64 	%fd650, %fd55, %fd767;
	fma.rn.f64 	%fd651, %fd47, %fd766, %fd650;
	fma.rn.f64 	%fd652, %fd62, %fd768, %fd651;
	add.f64 	%fd653, %fd652, %fd649;
	add.f64 	%fd139, %fd121, %fd653;
	add.f64 	%fd140, %fd2, %fd104;
	neg.f64 	%fd141, %fd140;
	div.rn.f64 	%fd142, %fd141, %fd49;
	fma.rn.f64 	%fd654, %fd142, 0d3FF71547652B82FE, 0d4338000000000000;
	{
	.reg .b32 %temp; 
	mov.b64 	{%r69, %temp}, %fd654;
	}
	mov.f64 	%fd655, 0dC338000000000000;
	add.rn.f64 	%fd656, %fd654, %fd655;
	fma.rn.f64 	%fd657, %fd656, 0dBFE62E42FEFA39EF, %fd142;
	fma.rn.f64 	%fd658, %fd656, 0dBC7ABC9E3B39803F, %fd657;
	fma.rn.f64 	%fd659, %fd658, 0d3E5ADE1569CE2BDF, 0d3E928AF3FCA213EA;
	fma.rn.f64 	%fd660, %fd659, %fd658, 0d3EC71DEE62401315;
	fma.rn.f64 	%fd661, %fd660, %fd658, 0d3EFA01997C89EB71;
	fma.rn.f64 	%fd662, %fd661, %fd658, 0d3F2A01A014761F65;
	fma.rn.f64 	%fd663, %fd662, %fd658, 0d3F56C16C1852B7AF;
	fma.rn.f64 	%fd664, %fd663, %fd658, 0d3F81111111122322;
	fma.rn.f64 	%fd665, %fd664, %fd658, 0d3FA55555555502A1;
	fma.rn.f64 	%fd666, %fd665, %fd658, 0d3FC5555555555511;
	fma.rn.f64 	%fd667, %fd666, %fd658, 0d3FE000000000000B;
	fma.rn.f64 	%fd668, %fd667, %fd658, 0d3FF0000000000000;
	fma.rn.f64 	%fd669, %fd668, %fd658, 0d3FF0000000000000;
	{
	.reg .b32 %temp; 
	mov.b64 	{%r70, %temp}, %fd669;
	}
	{
	.reg .b32 %temp; 
	mov.b64 	{%temp, %r71}, %fd669;
	}
	shl.b32 	%r314, %r69, 20;
	add.s32 	%r315, %r314, %r71;
	mov.b64 	%fd769, {%r70, %r315};
	{
	.reg .b32 %temp; 
	mov.b64 	{%temp, %r316}, %fd142;
	}
	mov.b32 	%f39, %r316;
	abs.f32 	%f18, %f39;
	setp.lt.f32 	%p68, %f18, 0f4086232B;
	@%p68 bra 	$L__BB4_72;
	setp.lt.f64 	%p69, %fd142, 0d0000000000000000;
	add.f64 	%fd670, %fd142, 0d7FF0000000000000;
	selp.f64 	%fd769, 0d0000000000000000, %fd670, %p69;
	setp.geu.f32 	%p70, %f18, 0f40874800;
	@%p70 bra 	$L__BB4_72;
	shr.u32 	%r317, %r69, 31;
	add.s32 	%r318, %r69, %r317;
	shr.s32 	%r319, %r318, 1;
	shl.b32 	%r320, %r319, 20;
	add.s32 	%r321, %r71, %r320;
	mov.b64 	%fd671, {%r70, %r321};
	sub.s32 	%r322, %r69, %r319;
	shl.b32 	%r323, %r322, 20;
	add.s32 	%r324, %r323, 1072693248;
	mov.b32 	%r325, 0;
	mov.b64 	%fd672, {%r325, %r324};
	mul.f64 	%fd769, %fd672, %fd671;
$L__BB4_72:
	mul.f64 	%fd147, %fd47, %fd769;
	div.rn.f64 	%fd148, %fd141, %fd56;
	fma.rn.f64 	%fd673, %fd148, 0d3FF71547652B82FE, 0d4338000000000000;
	{
	.reg .b32 %temp; 
	mov.b64 	{%r72, %temp}, %fd673;
	}
	mov.f64 	%fd674, 0dC338000000000000;
	add.rn.f64 	%fd675, %fd673, %fd674;
	fma.rn.f64 	%fd676, %fd675, 0dBFE62E42FEFA39EF, %fd148;
	fma.rn.f64 	%fd677, %fd675, 0dBC7ABC9E3B39803F, %fd676;
	fma.rn.f64 	%fd678, %fd677, 0d3E5ADE1569CE2BDF, 0d3E928AF3FCA213EA;
	fma.rn.f64 	%fd679, %fd678, %fd677, 0d3EC71DEE62401315;
	fma.rn.f64 	%fd680, %fd679, %fd677, 0d3EFA01997C89EB71;
	fma.rn.f64 	%fd681, %fd680, %fd677, 0d3F2A01A014761F65;
	fma.rn.f64 	%fd682, %fd681, %fd677, 0d3F56C16C1852B7AF;
	fma.rn.f64 	%fd683, %fd682, %fd677, 0d3F81111111122322;
	fma.rn.f64 	%fd684, %fd683, %fd677, 0d3FA55555555502A1;
	fma.rn.f64 	%fd685, %fd684, %fd677, 0d3FC5555555555511;
	fma.rn.f64 	%fd686, %fd685, %fd677, 0d3FE000000000000B;
	fma.rn.f64 	%fd687, %fd686, %fd677, 0d3FF0000000000000;
	fma.rn.f64 	%fd688, %fd687, %fd677, 0d3FF0000000000000;
	{
	.reg .b32 %temp; 
	mov.b64 	{%r73, %temp}, %fd688;
	}
	{
	.reg .b32 %temp; 
	mov.b64 	{%temp, %r74}, %fd688;
	}
	shl.b32 	%r326, %r72, 20;
	add.s32 	%r327, %r326, %r74;
	mov.b64 	%fd770, {%r73, %r327};
	{
	.reg .b32 %temp; 
	mov.b64 	{%temp, %r328}, %fd148;
	}
	mov.b32 	%f40, %r328;
	abs.f32 	%f19, %f40;
	setp.lt.f32 	%p71, %f19, 0f4086232B;
	@%p71 bra 	$L__BB4_75;
	setp.lt.f64 	%p72, %fd148, 0d0000000000000000;
	add.f64 	%fd689, %fd148, 0d7FF0000000000000;
	selp.f64 	%fd770, 0d0000000000000000, %fd689, %p72;
	setp.geu.f32 	%p73, %f19, 0f40874800;
	@%p73 bra 	$L__BB4_75;
	shr.u32 	%r329, %r72, 31;
	add.s32 	%r330, %r72, %r329;
	shr.s32 	%r331, %r330, 1;
	shl.b32 	%r332, %r331, 20;
	add.s32 	%r333, %r74, %r332;
	mov.b64 	%fd690, {%r73, %r333};
	sub.s32 	%r334, %r72, %r331;
	shl.b32 	%r335, %r334, 20;
	add.s32 	%r336, %r335, 1072693248;
	mov.b32 	%r337, 0;
	mov.b64 	%fd691, {%r337, %r336};
	mul.f64 	%fd770, %fd691, %fd690;
$L__BB4_75:
	mul.f64 	%fd153, %fd55, %fd770;
	div.rn.f64 	%fd154, %fd141, %fd63;
	fma.rn.f64 	%fd692, %fd154, 0d3FF71547652B82FE, 0d4338000000000000;
	{
	.reg .b32 %temp; 
	mov.b64 	{%r75, %temp}, %fd692;
	}
	mov.f64 	%fd693, 0dC338000000000000;
	add.rn.f64 	%fd694, %fd692, %fd693;
	fma.rn.f64 	%fd695, %fd694, 0dBFE62E42FEFA39EF, %fd154;
	fma.rn.f64 	%fd696, %fd694, 0dBC7ABC9E3B39803F, %fd695;
	fma.rn.f64 	%fd697, %fd696, 0d3E5ADE1569CE2BDF, 0d3E928AF3FCA213EA;
	fma.rn.f64 	%fd698, %fd697, %fd696, 0d3EC71DEE62401315;
	fma.rn.f64 	%fd699, %fd698, %fd696, 0d3EFA01997C89EB71;
	fma.rn.f64 	%fd700, %fd699, %fd696, 0d3F2A01A014761F65;
	fma.rn.f64 	%fd701, %fd700, %fd696, 0d3F56C16C1852B7AF;
	fma.rn.f64 	%fd702, %fd701, %fd696, 0d3F81111111122322;
	fma.rn.f64 	%fd703, %fd702, %fd696, 0d3FA55555555502A1;
	fma.rn.f64 	%fd704, %fd703, %fd696, 0d3FC5555555555511;
	fma.rn.f64 	%fd705, %fd704, %fd696, 0d3FE000000000000B;
	fma.rn.f64 	%fd706, %fd705, %fd696, 0d3FF0000000000000;
	fma.rn.f64 	%fd707, %fd706, %fd696, 0d3FF0000000000000;
	{
	.reg .b32 %temp; 
	mov.b64 	{%r76, %temp}, %fd707;
	}
	{
	.reg .b32 %temp; 
	mov.b64 	{%temp, %r77}, %fd707;
	}
	shl.b32 	%r338, %r75, 20;
	add.s32 	%r339, %r338, %r77;
	mov.b64 	%fd771, {%r76, %r339};
	{
	.reg .b32 %temp; 
	mov.b64 	{%temp, %r340}, %fd154;
	}
	mov.b32 	%f41, %r340;
	abs.f32 	%f20, %f41;
	setp.lt.f32 	%p74, %f20, 0f4086232B;
	@%p74 bra 	$L__BB4_78;
	setp.lt.f64 	%p75, %fd154, 0d0000000000000000;
	add.f64 	%fd708, %fd154, 0d7FF0000000000000;
	selp.f64 	%fd771, 0d0000000000000000, %fd708, %p75;
	setp.geu.f32 	%p76, %f20, 0f40874800;
	@%p76 bra 	$L__BB4_78;
	shr.u32 	%r341, %r75, 31;
	add.s32 	%r342, %r75, %r341;
	shr.s32 	%r343, %r342, 1;
	shl.b32 	%r344, %r343, 20;
	add.s32 	%r345, %r77, %r344;
	mov.b64 	%fd709, {%r76, %r345};
	sub.s32 	%r346, %r75, %r343;
	shl.b32 	%r347, %r346, 20;
	add.s32 	%r348, %r347, 1072693248;
	mov.b32 	%r349, 0;
	mov.b64 	%fd710, {%r349, %r348};
	mul.f64 	%fd771, %fd710, %fd709;
$L__BB4_78:
	mul.f64 	%fd711, %fd140, %fd69;
	sub.f64 	%fd712, %fd711, %fd138;
	add.f64 	%fd713, %fd147, %fd153;
	fma.rn.f64 	%fd714, %fd62, %fd771, %fd713;
	add.f64 	%fd715, %fd714, %fd712;
	sub.f64 	%fd159, %fd139, %fd715;
	fma.rn.f64 	%fd716, %fd159, 0d3FF71547652B82FE, 0d4338000000000000;
	{
	.reg .b32 %temp; 
	mov.b64 	{%r78, %temp}, %fd716;
	}
	mov.f64 	%fd717, 0dC338000000000000;
	add.rn.f64 	%fd718, %fd716, %fd717;
	fma.rn.f64 	%fd719, %fd718, 0dBFE62E42FEFA39EF, %fd159;
	fma.rn.f64 	%fd720, %fd718, 0dBC7ABC9E3B39803F, %fd719;
	fma.rn.f64 	%fd721, %fd720, 0d3E5ADE1569CE2BDF, 0d3E928AF3FCA213EA;
	fma.rn.f64 	%fd722, %fd721, %fd720, 0d3EC71DEE62401315;
	fma.rn.f64 	%fd723, %fd722, %fd720, 0d3EFA01997C89EB71;
	fma.rn.f64 	%fd724, %fd723, %fd720, 0d3F2A01A014761F65;
	fma.rn.f64 	%fd725, %fd724, %fd720, 0d3F56C16C1852B7AF;
	fma.rn.f64 	%fd726, %fd725, %fd720, 0d3F81111111122322;
	fma.rn.f64 	%fd727, %fd726, %fd720, 0d3FA55555555502A1;
	fma.rn.f64 	%fd728, %fd727, %fd720, 0d3FC5555555555511;
	fma.rn.f64 	%fd729, %fd728, %fd720, 0d3FE000000000000B;
	fma.rn.f64 	%fd730, %fd729, %fd720, 0d3FF0000000000000;
	fma.rn.f64 	%fd731, %fd730, %fd720, 0d3FF0000000000000;
	{
	.reg .b32 %temp; 
	mov.b64 	{%r79, %temp}, %fd731;
	}
	{
	.reg .b32 %temp; 
	mov.b64 	{%temp, %r80}, %fd731;
	}
	shl.b32 	%r350, %r78, 20;
	add.s32 	%r351, %r350, %r80;
	mov.b64 	%fd772, {%r79, %r351};
	{
	.reg .b32 %temp; 
	mov.b64 	{%temp, %r352}, %fd159;
	}
	mov.b32 	%f42, %r352;
	abs.f32 	%f21, %f42;
	setp.lt.f32 	%p77, %f21, 0f4086232B;
	@%p77 bra 	$L__BB4_81;
	setp.lt.f64 	%p78, %fd159, 0d0000000000000000;
	add.f64 	%fd732, %fd159, 0d7FF0000000000000;
	selp.f64 	%fd772, 0d0000000000000000, %fd732, %p78;
	setp.geu.f32 	%p79, %f21, 0f40874800;
	@%p79 bra 	$L__BB4_81;
	shr.u32 	%r353, %r78, 31;
	add.s32 	%r354, %r78, %r353;
	shr.s32 	%r355, %r354, 1;
	shl.b32 	%r356, %r355, 20;
	add.s32 	%r357, %r80, %r356;
	mov.b64 	%fd733, {%r79, %r357};
	sub.s32 	%r358, %r78, %r355;
	shl.b32 	%r359, %r358, 20;
	add.s32 	%r360, %r359, 1072693248;
	mov.b32 	%r361, 0;
	mov.b64 	%fd734, {%r361, %r360};
	mul.f64 	%fd772, %fd734, %fd733;
$L__BB4_81:
	ld.param.u64 	%rd23, [_Z18kernelNonRephasingP7double2ddiPd_param_0];
	cvta.to.global.u64 	%rd20, %rd23;
	mul.f64 	%fd735, %fd45, %fd772;
	mul.f64 	%fd736, %fd46, 0d0000000000000000;
	sub.f64 	%fd737, %fd735, %fd736;
	mul.f64 	%fd738, %fd46, %fd772;
	fma.rn.f64 	%fd739, %fd45, 0d0000000000000000, %fd738;
	mul.wide.s32 	%rd21, %r1, 16;
	add.s64 	%rd22, %rd20, %rd21;
	st.global.v2.f64 	[%rd22], {%fd737, %fd739};
	ret;

}
.func  (.param .align 16 .b8 func_retval0[16]) __internal_trig_reduction_slowpathd(
	.param .b64 __internal_trig_reduction_slowpathd_param_0
)
{
	.local .align 8 .b8 	__local_depot5[40];
	.reg .b64 	%SP;
	.reg .b64 	%SPL;
	.reg .pred 	%p<10>;
	.reg .b32 	%r<47>;
	.reg .b64 	%rd<74>;
	.reg .b64 	%fd<5>;

	mov.u64 	%SPL, __local_depot5;
	ld.param.f64 	%fd4, [__internal_trig_reduction_slowpathd_param_0];
	add.u64 	%rd1, %SPL, 0;
	{
	.reg .b32 %temp; 
	mov.b64 	{%temp, %r1}, %fd4;
	}
	shr.u32 	%r2, %r1, 20;
	and.b32  	%r3, %r2, 2047;
	setp.eq.s32 	%p1, %r3, 2047;
	mov.b32 	%r46, 0;
	@%p1 bra 	$L__BB5_9;
	add.s32 	%r20, %r3, -1024;
	mov.b64 	%rd20, %fd4;
	shl.b64 	%rd2, %rd20, 11;
	shr.u32 	%r4, %r20, 6;
	sub.s32 	%r45, 15, %r4;
	sub.s32 	%r21, 19, %r4;
	setp.lt.u32 	%p2, %r20, 128;
	selp.b32 	%r6, 18, %r21, %p2;
	setp.ge.s32 	%p3, %r45, %r6;
	mov.b64 	%rd70, 0;
	@%p3 bra 	$L__BB5_4;
	add.s32 	%r23, %r6, %r4;
	neg.s32 	%r43, %r23;
	or.b64  	%rd3, %rd2, -9223372036854775808;
	mov.b64 	%rd70, 0;
	mov.b32 	%r42, 0;
	mov.u64 	%rd25, __cudart_i2opi_d;
	mov.u32 	%r44, %r45;
$L__BB5_3:
	.pragma "nounroll";
	mul.wide.s32 	%rd22, %r42, 8;
	add.s64 	%rd23, %rd1, %rd22;
	mul.wide.s32 	%rd24, %r44, 8;
	add.s64 	%rd26, %rd25, %rd24;
	ld.global.nc.u64 	%rd27, [%rd26];
	{
	.reg .u32 %r0, %r1, %r2, %r3, %alo, %ahi, %blo, %bhi, %clo, %chi;
	mov.b64 	{%alo,%ahi}, %rd27;
	mov.b64 	{%blo,%bhi}, %rd3;
	mov.b64 	{%clo,%chi}, %rd70;
	mad.lo.cc.u32 	%r0, %alo, %blo, %clo;
	madc.hi.cc.u32 	%r1, %alo, %blo, %chi;
	madc.hi.u32 	%r2, %alo, %bhi, 0;
	mad.lo.cc.u32 	%r1, %alo, %bhi, %r1;
	madc.hi.cc.u32 	%r2, %ahi, %blo, %r2;
	madc.hi.u32 	%r3, %ahi, %bhi, 0;
	mad.lo.cc.u32 	%r1, %ahi, %blo, %r1;
	madc.lo.cc.u32 	%r2, %ahi, %bhi, %r2;
	addc.u32 	%r3, %r3, 0;
	mov.b64 	%rd28, {%r0,%r1};
	mov.b64 	%rd70, {%r2,%r3};
	}
	st.local.u64 	[%rd23], %rd28;
	add.s32 	%r44, %r44, 1;
	add.s32 	%r43, %r43, 1;
	add.s32 	%r42, %r42, 1;
	setp.ne.s32 	%p4, %r43, -15;
	mov.u32 	%r45, %r6;
	@%p4 bra 	$L__BB5_3;
$L__BB5_4:
	cvt.s64.s32 	%rd29, %r45;
	cvt.u64.u32 	%rd30, %r4;
	add.s64 	%rd31, %rd30, %rd29;
	shl.b64 	%rd32, %rd31, 3;
	add.s64 	%rd33, %rd1, %rd32;
	st.local.u64 	[%rd33+-120], %rd70;
	and.b32  	%r15, %r2, 63;
	ld.local.u64 	%rd72, [%rd1+16];
	ld.local.u64 	%rd71, [%rd1+24];
	setp.eq.s32 	%p5, %r15, 0;
	@%p5 bra 	$L__BB5_6;
	shl.b64 	%rd34, %rd71, %r15;
	shr.u64 	%rd35, %rd72, 1;
	xor.b32  	%r24, %r15, 63;
	shr.u64 	%rd36, %rd35, %r24;
	or.b64  	%rd71, %rd34, %rd36;
	ld.local.u64 	%rd37, [%rd1+8];
	shl.b64 	%rd38, %rd72, %r15;
	shr.u64 	%rd39, %rd37, 1;
	shr.u64 	%rd40, %rd39, %r24;
	or.b64  	%rd72, %rd38, %rd40;
$L__BB5_6:
	and.b32  	%r25, %r1, -2147483648;
	shr.u64 	%rd41, %rd71, 62;
	cvt.u32.u64 	%r26, %rd41;
	mov.b64 	{%r27, %r28}, %rd71;
	mov.b64 	{%r29, %r30}, %rd72;
	shf.l.wrap.b32 	%r31, %r30, %r27, 2;
	shf.l.wrap.b32 	%r32, %r27, %r28, 2;
	mov.b64 	%rd42, {%r31, %r32};
	shl.b64 	%rd43, %rd72, 2;
	shr.u64 	%rd44, %rd42, 63;
	cvt.u32.u64 	%r33, %rd44;
	add.s32 	%r34, %r33, %r26;
	setp.eq.s32 	%p6, %r25, 0;
	neg.s32 	%r35, %r34;
	selp.b32 	%r46, %r34, %r35, %p6;
	setp.gt.s64 	%p7, %rd42, -1;
	mov.b64 	%rd45, 0;
	{
	.reg .u32 %r0, %r1, %r2, %r3, %a0, %a1, %a2, %a3, %b0, %b1, %b2, %b3;
	mov.b64 	{%a0,%a1}, %rd45;
	mov.b64 	{%a2,%a3}, %rd45;
	mov.b64 	{%b0,%b1}, %rd43;
	mov.b64 	{%b2,%b3}, %rd42;
	sub.cc.u32 	%r0, %a0, %b0;
	subc.cc.u32 	%r1, %a1, %b1;
	subc.cc.u32 	%r2, %a2, %b2;
	subc.u32 	%r3, %a3, %b3;
	mov.b64 	%rd46, {%r0,%r1};
	mov.b64 	%rd47, {%r2,%r3};
	}
	xor.b32  	%r36, %r25, -2147483648;
	selp.b64 	%rd73, %rd42, %rd47, %p7;
	selp.b64 	%rd14, %rd43, %rd46, %p7;
	selp.b32 	%r17, %r25, %r36, %p7;
	clz.b64 	%r37, %rd73;
	cvt.u64.u32 	%rd15, %r37;
	setp.eq.s32 	%p8, %r37, 0;
	@%p8 bra 	$L__BB5_8;
	cvt.u32.u64 	%r38, %rd15;
	and.b32  	%r39, %r38, 63;
	shl.b64 	%rd48, %rd73, %r39;
	shr.u64 	%rd49, %rd14, 1;
	not.b32 	%r40, %r38;
	and.b32  	%r41, %r40, 63;
	shr.u64 	%rd50, %rd49, %r41;
	or.b64  	%rd73, %rd48, %rd50;
$L__BB5_8:
	mov.b64 	%rd51, -3958705157555305931;
	{
	.reg .u32 %r0, %r1, %r2, %r3, %alo, %ahi, %blo, %bhi;
	mov.b64 	{%alo,%ahi}, %rd73;
	mov.b64 	{%blo,%bhi}, %rd51;
	mul.lo.u32 	%r0, %alo, %blo;
	mul.hi.u32 	%r1, %alo, %blo;
	mad.lo.cc.u32 	%r1, %alo, %bhi, %r1;
	madc.hi.u32 	%r2, %alo, %bhi, 0;
	mad.lo.cc.u32 	%r1, %ahi, %blo, %r1;
	madc.hi.cc.u32 	%r2, %ahi, %blo, %r2;
	madc.hi.u32 	%r3, %ahi, %bhi, 0;
	mad.lo.cc.u32 	%r2, %ahi, %bhi, %r2;
	addc.u32 	%r3, %r3, 0;
	mov.b64 	%rd52, {%r0,%r1};
	mov.b64 	%rd53, {%r2,%r3};
	}
	setp.gt.s64 	%p9, %rd53, 0;
	{
	.reg .u32 %r0, %r1, %r2, %r3, %a0, %a1, %a2, %a3, %b0, %b1, %b2, %b3;
	mov.b64 	{%a0,%a1}, %rd52;
	mov.b64 	{%a2,%a3}, %rd53;
	mov.b64 	{%b0,%b1}, %rd52;
	mov.b64 	{%b2,%b3}, %rd53;
	add.cc.u32 	%r0, %a0, %b0;
	addc.cc.u32 	%r1, %a1, %b1;
	addc.cc.u32 	%r2, %a2, %b2;
	addc.u32 	%r3, %a3, %b3;
	mov.b64 	%rd54, {%r0,%r1};
	mov.b64 	%rd55, {%r2,%r3};
	}
	selp.b64 	%rd56, %rd55, %rd53, %p9;
	selp.s64 	%rd57, -1, 0, %p9;
	sub.s64 	%rd58, %rd57, %rd15;
	cvt.u64.u32 	%rd59, %r17;
	shl.b64 	%rd60, %rd59, 32;
	add.s64 	%rd61, %rd56, 1;
	shr.u64 	%rd62, %rd61, 10;
	add.s64 	%rd63, %rd62, 1;
	shr.u64 	%rd64, %rd63, 1;
	shl.b64 	%rd65, %rd58, 52;
	add.s64 	%rd66, %rd65, %rd64;
	add.s64 	%rd67, %rd66, 4602678819172646912;
	or.b64  	%rd68, %rd67, %rd60;
	mov.b64 	%fd4, %rd68;
$L__BB5_9:
	st.param.f64 	[func_retval0], %fd4;
	st.param.b32 	[func_retval0+8], %r46;
	ret;

}


// ===== COMPILED SASS (sm_100) =====

	.target	sm_100

	.elftype	@"ET_EXEC"


//--------------------- .note.nv.tkinfo           --------------------------
	.section	.note.nv.tkinfo,"",@"SHT_NOTE"
	.sectionflags	@"SHF_NOTE_NV_TKINFO"
	.tkinfo
        /*0018*/ 	.word	0x00000002
        /*0030*/ 	.string	""
        /*0030*/ 	.string	"ptxas"
        /*0030*/ 	.string	"Cuda compilation tools, release 13.0, V13.0.88"
        /*0030*/ 	.string	"Build cuda_13.0.r13.0/compiler.36424714_0"
        /*0030*/ 	.string	"-arch sm_100 -m 64 "



//--------------------- .note.nv.cuinfo           --------------------------
	.section	.note.nv.cuinfo,"",@"SHT_NOTE"
	.sectionflags	@"SHF_NOTE_NV_CUINFO"
        /*0018*/ 	.short	0x0002
        /*001a*/ 	.short	0x0064
        /*001c*/ 	.short	0x0082
	.zero		2


//--------------------- .nv.info                  --------------------------
	.section	.nv.info,"",@"SHT_CUDA_INFO"
	.align	4


	//----- nvinfo : EIATTR_REGCOUNT
	.align		4
        /*0000*/ 	.byte	0x04, 0x2f
        /*0002*/ 	.short	(.L_3 - .L_2)
	.align		4
.L_2:
        /*0004*/ 	.word	index@(_Z16kernelHalfFirstXP7double2)
        /*0008*/ 	.word	0x0000000e


	//----- nvinfo : EIATTR_FRAME_SIZE
	.align		4
.L_3:
        /*000c*/ 	.byte	0x04, 0x11
        /*000e*/ 	.short	(.L_5 - .L_4)
	.align		4
.L_4:
        /*0010*/ 	.word	index@(_Z16kernelHalfFirstXP7double2)
        /*0014*/ 	.word	0x00000000


	//----- nvinfo : EIATTR_REGCOUNT
	.align		4
.L_5:
        /*0018*/ 	.byte	0x04, 0x2f
        /*001a*/ 	.short	(.L_7 - .L_6)
	.align		4
.L_6:
        /*001c*/ 	.word	index@(_Z16kernelHalfFirstYP7double2i)
        /*0020*/ 	.word	0x0000000e


	//----- nvinfo : EIATTR_FRAME_SIZE
	.align		4
.L_7:
        /*0024*/ 	.byte	0x04, 0x11
        /*0026*/ 	.short	(.L_9 - .L_8)
	.align		4
.L_8:
        /*0028*/ 	.word	index@(_Z16kernelHalfFirstYP7double2i)
        /*002c*/ 	.word	0x00000000


	//----- nvinfo : EIATTR_REGCOUNT
	.align		4
.L_9:
        /*0030*/ 	.byte	0x04, 0x2f
        /*0032*/ 	.short	(.L_11 - .L_10)
	.align		4
.L_10:
        /*0034*/ 	.word	index@(_Z17kernelPermutationP7double2S0_i)
        /*0038*/ 	.word	0x00000013


	//----- nvinfo : EIATTR_FRAME_SIZE
	.align		4
.L_11:
        /*003c*/ 	.byte	0x04, 0x11
        /*003e*/ 	.short	(.L_13 - .L_12)
	.align		4
.L_12:
        /*0040*/ 	.word	index@(_Z17kernelPermutationP7double2S0_i)
        /*0044*/ 	.word	0x00000000


	//----- nvinfo : EIATTR_REGCOUNT
	.align		4
.L_13:
        /*0048*/ 	.byte	0x04, 0x2f
        /*004a*/ 	.short	(.L_15 - .L_14)
	.align		4
.L_14:
        /*004c*/ 	.word	index@(_Z15kernelRephasingP7double2ddiPd)
        /*0050*/ 	.word	0x00000034


	//----- nvinfo : EIATTR_FRAME_SIZE
	.align		4
.L_15:
        /*0054*/ 	.byte	0x04, 0x11
        /*0056*/ 	.short	(.L_17 - .L_16)
	.align		4
.L_16:
        /*0058*/ 	.word	index@($_Z15kernelRephasingP7double2ddiPd$__internal_trig_reduction_slowpathd)
        /*005c*/ 	.word	0x00000028


	//----- nvinfo : EIATTR_FRAME_SIZE
	.align		4
.L_17:
        /*0060*/ 	.byte	0x04, 0x11
        /*0062*/ 	.short	(.L_19 - .L_18)
	.align		4
.L_18:
        /*0064*/ 	.word	index@($__internal_1_$__cuda_sm20_div_rn_f64_full)
        /*0068*/ 	.word	0x00000028


	//----- nvinfo : EIATTR_FRAME_SIZE
	.align		4
.L_19:
        /*006c*/ 	.byte	0x04, 0x11
        /*006e*/ 	.short	(.L_21 - .L_20)
	.align		4
.L_20:
        /*0070*/ 	.word	index@(_Z15kernelRephasingP7double2ddiPd)
        /*0074*/ 	.word	0x00000028


	//----- nvinfo : EIATTR_REGCOUNT
	.align		4
.L_21:
        /*0078*/ 	.byte	0x04, 0x2f
        /*007a*/ 	.short	(.L_23 - .L_22)
	.align		4
.L_22:
        /*007c*/ 	.word	index@(_Z18kernelNonRephasingP7double2ddiPd)
        /*0080*/ 	.word	0x00000036


	//----- nvinfo : EIATTR_FRAME_SIZE
	.align		4
.L_23:
        /*0084*/ 	.byte	0x04, 0x11
        /*0086*/ 	.short	(.L_25 - .L_24)
	.align		4
.L_24:
        /*0088*/ 	.word	index@($_Z18kernelNonRephasingP7double2ddiPd$__internal_trig_reduction_slowpathd)
        /*008c*/ 	.word	0x00000028


	//----- nvinfo : EIATTR_FRAME_SIZE
	.align		4
.L_25:
        /*0090*/ 	.byte	0x04, 0x11
        /*0092*/ 	.short	(.L_27 - .L_26)
	.align		4
.L_26:
        /*0094*/ 	.word	index@($__internal_0_$__cuda_sm20_div_rn_f64_full)
        /*0098*/ 	.word	0x00000028


	//----- nvinfo : EIATTR_FRAME_SIZE
	.align		4
.L_27:
        /*009c*/ 	.byte	0x04, 0x11
        /*009e*/ 	.short	(.L_29 - .L_28)
	.align		4
.L_28:
        /*00a0*/ 	.word	index@(_Z18kernelNonRephasingP7double2ddiPd)
        /*00a4*/ 	.word	0x00000028


	//----- nvinfo : EIATTR_MIN_STACK_SIZE
	.align		4
.L_29:
        /*00a8*/ 	.byte	0x04, 0x12
        /*00aa*/ 	.short	(.L_31 - .L_30)
	.align		4
.L_30:
        /*00ac*/ 	.word	index@(_Z18kernelNonRephasingP7double2ddiPd)
        /*00b0*/ 	.word	0x00000028


	//----- nvinfo : EIATTR_MIN_STACK_SIZE
	.align		4
.L_31:
        /*00b4*/ 	.byte	0x04, 0x12
        /*00b6*/ 	.short	(.L_33 - .L_32)
	.align		4
.L_32:
        /*00b8*/ 	.word	index@(_Z15kernelRephasingP7double2ddiPd)
        /*00bc*/ 	.word	0x00000028


	//----- nvinfo : EIATTR_MIN_STACK_SIZE
	.align		4
.L_33:
        /*00c0*/ 	.byte	0x04, 0x12
        /*00c2*/ 	.short	(.L_35 - .L_34)
	.align		4
.L_34:
        /*00c4*/ 	.word	index@(_Z17kernelPermutationP7double2S0_i)
        /*00c8*/ 	.word	0x00000000


	//----- nvinfo : EIATTR_MIN_STACK_SIZE
	.align		4
.L_35:
        /*00cc*/ 	.byte	0x04, 0x12
        /*00ce*/ 	.short	(.L_37 - .L_36)
	.align		4
.L_36:
        /*00d0*/ 	.word	index@(_Z16kernelHalfFirstYP7double2i)
        /*00d4*/ 	.word	0x00000000


	//----- nvinfo : EIATTR_MIN_STACK_SIZE
	.align		4
.L_37:
        /*00d8*/ 	.byte	0x04, 0x12
        /*00da*/ 	.short	(.L_39 - .L_38)
	.align		4
.L_38:
        /*00dc*/ 	.word	index@(_Z16kernelHalfFirstXP7double2)
        /*00e0*/ 	.word	0x00000000
.L_39:


//--------------------- .nv.compat                --------------------------
	.section	.nv.compat,"",@"SHT_CUDA_COMPAT_INFO"
	.align	4
        /*0000*/ 	.byte	0x02, 0x09, 0x00, 0x00, 0x02, 0x02, 0x01, 0x00, 0x02, 0x05, 0x05, 0x00, 0x03, 0x07, 0x01, 0x01
        /*0010*/ 	.byte	0x02, 0x03, 0x00, 0x00, 0x02, 0x06, 0x01, 0x00, 0x04, 0x0b, 0x08, 0x00, 0x01, 0x00, 0x00, 0x00
        /*0020*/ 	.byte	0x00, 0x00, 0x00, 0x00


//--------------------- .nv.info._Z18kernelNonRephasingP7double2ddiPd --------------------------
	.section	.nv.info._Z18kernelNonRephasingP7double2ddiPd,"",@"SHT_CUDA_INFO"
	.sectionflags	@""
	.align	4


	//----- nvinfo : EIATTR_CUDA_API_VERSION
	.align		4
        /*0000*/ 	.byte	0x04, 0x37
        /*0002*/ 	.short	(.L_41 - .L_40)
.L_40:
        /*0004*/ 	.word	0x00000082


	//----- nvinfo : EIATTR_KPARAM_INFO
	.align		4
.L_41:
        /*0008*/ 	.byte	0x04, 0x17
        /*000a*/ 	.short	(.L_43 - .L_42)
.L_42:
        /*000c*/ 	.word	0x00000000
        /*0010*/ 	.short	0x0004
        /*0012*/ 	.short	0x0020
        /*0014*/ 	.byte	0x00, 0xf5, 0x21, 0x00


	//----- nvinfo : EIATTR_KPARAM_INFO
	.align		4
.L_43:
        /*0018*/ 	.byte	0x04, 0x17
        /*001a*/ 	.short	(.L_45 - .L_44)
.L_44:
        /*001c*/ 	.word	0x00000000
        /*0020*/ 	.short	0x0003
        /*0022*/ 	.short	0x0018
        /*0024*/ 	.byte	0x00, 0xf0, 0x11, 0x00


	//----- nvinfo : EIATTR_KPARAM_INFO
	.align		4
.L_45:
        /*0028*/ 	.byte	0x04, 0x17
        /*002a*/ 	.short	(.L_47 - .L_46)
.L_46:
        /*002c*/ 	.word	0x00000000
        /*0030*/ 	.short	0x0002
        /*0032*/ 	.short	0x0010
        /*0034*/ 	.byte	0x00, 0xf0, 0x21, 0x00


	//----- nvinfo : EIATTR_KPARAM_INFO
	.align		4
.L_47:
        /*0038*/ 	.byte	0x04, 0x17
        /*003a*/ 	.short	(.L_49 - .L_48)
.L_48:
        /*003c*/ 	.word	0x00000000
        /*0040*/ 	.short	0x0001
        /*0042*/ 	.short	0x0008
        /*0044*/ 	.byte	0x00, 0xf0, 0x21, 0x00


	//----- nvinfo : EIATTR_KPARAM_INFO
	.align		4
.L_49:
        /*0048*/ 	.byte	0x04, 0x17
        /*004a*/ 	.short	(.L_51 - .L_50)
.L_50:
        /*004c*/ 	.word	0x00000000
        /*0050*/ 	.short	0x0000
        /*0052*/ 	.short	0x0000
        /*0054*/ 	.byte	0x00, 0xf5, 0x21, 0x00


	//----- nvinfo : EIATTR_SPARSE_MMA_MASK
	.align		4
.L_51:
        /*0058*/ 	.byte	0x03, 0x50
        /*005a*/ 	.short	0x0000


	//----- nvinfo : EIATTR_MAXREG_COUNT
	.align		4
        /*005c*/ 	.byte	0x03, 0x1b
        /*005e*/ 	.short	0x00ff


	//----- nvinfo : EIATTR_MERCURY_ISA_VERSION
	.align		4
        /*0060*/ 	.byte	0x03, 0x5f
        /*0062*/ 	.short	0x0101


	//----- nvinfo : EIATTR_VRC_CTA_INIT_COUNT
	.align		4
        /*0064*/ 	.byte	0x02, 0x4a
	.zero		1
	.zero		1


	//----- nvinfo : EIATTR_EXIT_INSTR_OFFSETS
	.align		4
        /*0068*/ 	.byte	0x04, 0x1c
        /*006a*/ 	.short	(.L_53 - .L_52)


	//   ....[0]....
.L_52:
        /*006c*/ 	.word	0x00008100


	//----- nvinfo : EIATTR_CRS_STACK_SIZE
	.align		4
.L_53:
        /*0070*/ 	.byte	0x04, 0x1e
        /*0072*/ 	.short	(.L_55 - .L_54)
.L_54:
        /*0074*/ 	.word	0x00000000


	//----- nvinfo : EIATTR_CBANK_PARAM_SIZE
	.align		4
.L_55:
        /*0078*/ 	.byte	0x03, 0x19
        /*007a*/ 	.short	0x0028


	//----- nvinfo : EIATTR_PARAM_CBANK
	.align		4
        /*007c*/ 	.byte	0x04, 0x0a
        /*007e*/ 	.short	(.L_57 - .L_56)
	.align		4
.L_56:
        /*0080*/ 	.word	index@(.nv.constant0._Z18kernelNonRephasingP7double2ddiPd)
        /*0084*/ 	.short	0x0380
        /*0086*/ 	.short	0x0028


	//----- nvinfo : EIATTR_SW_WAR
	.align		4
.L_57:
        /*0088*/ 	.byte	0x04, 0x36
        /*008a*/ 	.short	(.L_59 - .L_58)
.L_58:
        /*008c*/ 	.word	0x00000008
.L_59:


//--------------------- .nv.info._Z15kernelRephasingP7double2ddiPd --------------------------
	.section	.nv.info._Z15kernelRephasingP7double2ddiPd,"",@"SHT_CUDA_INFO"
	.sectionflags	@""
	.align	4


	//----- nvinfo : EIATTR_CUDA_API_VERSION
	.align		4
        /*0000*/ 	.byte	0x04, 0x37
        /*0002*/ 	.short	(.L_61 - .L_60)
.L_60:
        /*0004*/ 	.word	0x00000082


	//----- nvinfo : EIATTR_KPARAM_INFO
	.align		4
.L_61:
        /*0008*/ 	.byte	0x04, 0x17
        /*000a*/ 	.short	(.L_63 - .L_62)
.L_62:
        /*000c*/ 	.word	0x00000000
        /*0010*/ 	.short	0x0004
        /*0012*/ 	.short	0x0020
        /*0014*/ 	.byte	0x00, 0xf5, 0x21, 0x00


	//----- nvinfo : EIATTR_KPARAM_INFO
	.align		4
.L_63:
        /*0018*/ 	.byte	0x04, 0x17
        /*001a*/ 	.short	(.L_65 - .L_64)
.L_64:
        /*001c*/ 	.word	0x00000000
        /*0020*/ 	.short	0x0003
        /*0022*/ 	.short	0x0018
        /*0024*/ 	.byte	0x00, 0xf0, 0x11, 0x00


	//----- nvinfo : EIATTR_KPARAM_INFO
	.align		4
.L_65:
        /*0028*/ 	.byte	0x04, 0x17
        /*002a*/ 	.short	(.L_67 - .L_66)
.L_66:
        /*002c*/ 	.word	0x00000000
        /*0030*/ 	.short	0x0002
        /*0032*/ 	.short	0x0010
        /*0034*/ 	.byte	0x00, 0xf0, 0x21, 0x00


	//----- nvinfo : EIATTR_KPARAM_INFO
	.align		4
.L_67:
        /*0038*/ 	.byte	0x04, 0x17
        /*003a*/ 	.short	(.L_69 - .L_68)
.L_68:
        /*003c*/ 	.word	0x00000000
        /*0040*/ 	.short	0x0001
        /*0042*/ 	.short	0x0008
        /*0044*/ 	.byte	0x00, 0xf0, 0x21, 0x00


	//----- nvinfo : EIATTR_KPARAM_INFO
	.align		4
.L_69:
        /*0048*/ 	.byte	0x04, 0x17
        /*004a*/ 	.short	(.L_71 - .L_70)
.L_70:
        /*004c*/ 	.word	0x00000000
        /*0050*/ 	.short	0x0000
        /*0052*/ 	.short	0x0000
        /*0054*/ 	.byte	0x00, 0xf5, 0x21, 0x00


	//----- nvinfo : EIATTR_SPARSE_MMA_MASK
	.align		4
.L_71:
        /*0058*/ 	.byte	0x03, 0x50
        /*005a*/ 	.short	0x0000


	//----- nvinfo : EIATTR_MAXREG_COUNT
	.align		4
        /*005c*/ 	.byte	0x03, 0x1b
        /*005e*/ 	.short	0x00ff


	//----- nvinfo : EIATTR_MERCURY_ISA_VERSION
	.align		4
        /*0060*/ 	.byte	0x03, 0x5f
        /*0062*/ 	.short	0x0101


	//----- nvinfo : EIATTR_VRC_CTA_INIT_COUNT
	.align		4
        /*0064*/ 	.byte	0x02, 0x4a
	.zero		1
	.zero		1


	//----- nvinfo : EIATTR_EXIT_INSTR_OFFSETS
	.align		4
        /*0068*/ 	.byte	0x04, 0x1c
        /*006a*/ 	.short	(.L_73 - .L_72)


	//   ....[0]....
.L_72:
        /*006c*/ 	.word	0x000080c0


	//----- nvinfo : EIATTR_CRS_STACK_SIZE
	.align		4
.L_73:
        /*0070*/ 	.byte	0x04, 0x1e
        /*0072*/ 	.short	(.L_75 - .L_74)
.L_74:
        /*0074*/ 	.word	0x00000000


	//----- nvinfo : EIATTR_CBANK_PARAM_SIZE
	.align		4
.L_75:
        /*0078*/ 	.byte	0x03, 0x19
        /*007a*/ 	.short	0x0028


	//----- nvinfo : EIATTR_PARAM_CBANK
	.align		4
        /*007c*/ 	.byte	0x04, 0x0a
        /*007e*/ 	.short	(.L_77 - .L_76)
	.align		4
.L_76:
        /*0080*/ 	.word	index@(.nv.constant0._Z15kernelRephasingP7double2ddiPd)
        /*0084*/ 	.short	0x0380
        /*0086*/ 	.short	0x0028


	//----- nvinfo : EIATTR_SW_WAR
	.align		4
.L_77:
        /*0088*/ 	.byte	0x04, 0x36
        /*008a*/ 	.short	(.L_79 - .L_78)
.L_78:
        /*008c*/ 	.word	0x00000008
.L_79:


//--------------------- .nv.info._Z17kernelPermutationP7double2S0_i --------------------------
	.section	.nv.info._Z17kernelPermutationP7double2S0_i,"",@"SHT_CUDA_INFO"
	.sectionflags	@""
	.align	4


	//----- nvinfo : EIATTR_CUDA_API_VERSION
	.align		4
        /*0000*/ 	.byte	0x04, 0x37
        /*0002*/ 	.short	(.L_81 - .L_80)
.L_80:
        /*0004*/ 	.word	0x00000082


	//----- nvinfo : EIATTR_KPARAM_INFO
	.align		4
.L_81:
        /*0008*/ 	.byte	0x04, 0x17
        /*000a*/ 	.short	(.L_83 - .L_82)
.L_82:
        /*000c*/ 	.word	0x00000000
        /*0010*/ 	.short	0x0002
        /*0012*/ 	.short	0x0010
        /*0014*/ 	.byte	0x00, 0xf0, 0x11, 0x00


	//----- nvinfo : EIATTR_KPARAM_INFO
	.align		4
.L_83:
        /*0018*/ 	.byte	0x04, 0x17
        /*001a*/ 	.short	(.L_85 - .L_84)
.L_84:
        /*001c*/ 	.word	0x00000000
        /*0020*/ 	.short	0x0001
        /*0022*/ 	.short	0x0008
        /*0024*/ 	.byte	0x00, 0xf5, 0x21, 0x00


	//----- nvinfo : EIATTR_KPARAM_INFO
	.align		4
.L_85:
        /*0028*/ 	.byte	0x04, 0x17
        /*002a*/ 	.short	(.L_87 - .L_86)
.L_86:
        /*002c*/ 	.word	0x00000000
        /*0030*/ 	.short	0x0000
        /*0032*/ 	.short	0x0000
        /*0034*/ 	.byte	0x00, 0xf5, 0x21, 0x00


	//----- nvinfo : EIATTR_SPARSE_MMA_MASK
	.align		4
.L_87:
        /*0038*/ 	.byte	0x03, 0x50
        /*003a*/ 	.short	0x0000


	//----- nvinfo : EIATTR_MAXREG_COUNT
	.align		4
        /*003c*/ 	.byte	0x03, 0x1b
        /*003e*/ 	.short	0x00ff


	//----- nvinfo : EIATTR_MERCURY_ISA_VERSION
	.align		4
        /*0040*/ 	.byte	0x03, 0x5f
        /*0042*/ 	.short	0x0101


	//----- nvinfo : EIATTR_VRC_CTA_INIT_COUNT
	.align		4
        /*0044*/ 	.byte	0x02, 0x4a
	.zero		1
	.zero		1


	//----- nvinfo : EIATTR_EXIT_INSTR_OFFSETS
	.align		4
        /*0048*/ 	.byte	0x04, 0x1c
        /*004a*/ 	.short	(.L_89 - .L_88)


	//   ....[0]....
.L_88:
        /*004c*/ 	.word	0x00000230


	//----- nvinfo : EIATTR_CBANK_PARAM_SIZE
	.align		4
.L_89:
        /*0050*/ 	.byte	0x03, 0x19
        /*0052*/ 	.short	0x0014


	//----- nvinfo : EIATTR_PARAM_CBANK
	.align		4
        /*0054*/ 	.byte	0x04, 0x0a
        /*0056*/ 	.short	(.L_91 - .L_90)
	.align		4
.L_90:
        /*0058*/ 	.word	index@(.nv.constant0._Z17kernelPermutationP7double2S0_i)
        /*005c*/ 	.short	0x0380
        /*005e*/ 	.short	0x0014


	//----- nvinfo : EIATTR_SW_WAR
	.align		4
.L_91:
        /*0060*/ 	.byte	0x04, 0x36
        /*0062*/ 	.short	(.L_93 - .L_92)
.L_92:
        /*0064*/ 	.word	0x00000008
.L_93:


//--------------------- .nv.info._Z16kernelHalfFirstYP7double2i --------------------------
	.section	.nv.info._Z16kernelHalfFirstYP7double2i,"",@"SHT_CUDA_INFO"
	.sectionflags	@""
	.align	4


	//----- nvinfo : EIATTR_CUDA_API_VERSION
	.align		4
        /*0000*/ 	.byte	0x04, 0x37
        /*0002*/ 	.short	(.L_95 - .L_94)
.L_94:
        /*0004*/ 	.word	0x00000082


	//----- nvinfo : EIATTR_KPARAM_INFO
	.align		4
.L_95:
        /*0008*/ 	.byte	0x04, 0x17
        /*000a*/ 	.short	(.L_97 - .L_96)
.L_96:
        /*000c*/ 	.word	0x00000000
        /*0010*/ 	.short	0x0001
        /*0012*/ 	.short	0x0008
        /*0014*/ 	.byte	0x00, 0xf0, 0x11, 0x00


	//----- nvinfo : EIATTR_KPARAM_INFO
	.align		4
.L_97:
        /*0018*/ 	.byte	0x04, 0x17
        /*001a*/ 	.short	(.L_99 - .L_98)
.L_98:
        /*001c*/ 	.word	0x00000000
        /*0020*/ 	.short	0x0000
        /*0022*/ 	.short	0x0000
        /*0024*/ 	.byte	0x00, 0xf5, 0x21, 0x00


	//----- nvinfo : EIATTR_SPARSE_MMA_MASK
	.align		4
.L_99:
        /*0028*/ 	.byte	0x03, 0x50
        /*002a*/ 	.short	0x0000


	//----- nvinfo : EIATTR_MAXREG_COUNT
	.align		4
        /*002c*/ 	.byte	0x03, 0x1b
        /*002e*/ 	.short	0x00ff


	//----- nvinfo : EIATTR_MERCURY_ISA_VERSION
	.align		4
        /*0030*/ 	.byte	0x03, 0x5f
        /*0032*/ 	.short	0x0101


	//----- nvinfo : EIATTR_VRC_CTA_INIT_COUNT
	.align		4
        /*0034*/ 	.byte	0x02, 0x4a
	.zero		1
	.zero		1


	//----- nvinfo : EIATTR_EXIT_INSTR_OFFSETS
	.align		4
        /*0038*/ 	.byte	0x04, 0x1c
        /*003a*/ 	.short	(.L_101 - .L_100)


	//   ....[0]....
.L_100:
        /*003c*/ 	.word	0x00000080


	//   ....[1]....
        /*0040*/ 	.word	0x00000120


	//----- nvinfo : EIATTR_CBANK_PARAM_SIZE
	.align		4
.L_101:
        /*0044*/ 	.byte	0x03, 0x19
        /*0046*/ 	.short	0x000c


	//----- nvinfo : EIATTR_PARAM_CBANK
	.align		4
        /*0048*/ 	.byte	0x04, 0x0a
        /*004a*/ 	.short	(.L_103 - .L_102)
	.align		4
.L_102:
        /*004c*/ 	.word	index@(.nv.constant0._Z16kernelHalfFirstYP7double2i)
        /*0050*/ 	.short	0x0380
        /*0052*/ 	.short	0x000c


	//----- nvinfo : EIATTR_SW_WAR
	.align		4
.L_103:
        /*0054*/ 	.byte	0x04, 0x36
        /*0056*/ 	.short	(.L_105 - .L_104)
.L_104:
        /*0058*/ 	.word	0x00000008
.L_105:


//--------------------- .nv.info._Z16kernelHalfFirstXP7double2 --------------------------
	.section	.nv.info._Z16kernelHalfFirstXP7double2,"",@"SHT_CUDA_INFO"
	.sectionflags	@""
	.align	4


	//----- nvinfo : EIATTR_CUDA_API_VERSION
	.align		4
        /*0000*/ 	.byte	0x04, 0x37
        /*0002*/ 	.short	(.L_107 - .L_106)
.L_106:
        /*0004*/ 	.word	0x00000082


	//----- nvinfo : EIATTR_KPARAM_INFO
	.align		4
.L_107:
        /*0008*/ 	.byte	0x04, 0x17
        /*000a*/ 	.short	(.L_109 - .L_108)
.L_108:
        /*000c*/ 	.word	0x00000000
        /*0010*/ 	.short	0x0000
        /*0012*/ 	.short	0x0000
        /*0014*/ 	.byte	0x00, 0xf5, 0x21, 0x00


	//----- nvinfo : EIATTR_SPARSE_MMA_MASK
	.align		4
.L_109:
        /*0018*/ 	.byte	0x03, 0x50
        /*001a*/ 	.short	0x0000


	//----- nvinfo : EIATTR_MAXREG_COUNT
	.align		4
        /*001c*/ 	.byte	0x03, 0x1b
        /*001e*/ 	.short	0x00ff


	//----- nvinfo : EIATTR_MERCURY_ISA_VERSION
	.align		4
        /*0020*/ 	.byte	0x03, 0x5f
        /*0022*/ 	.short	0x0101


	//----- nvinfo : EIATTR_VRC_CTA_INIT_COUNT
	.align		4
        /*0024*/ 	.byte	0x02, 0x4a
	.zero		1
	.zero		1


	//----- nvinfo : EIATTR_EXIT_INSTR_OFFSETS
	.align		4
        /*0028*/ 	.byte	0x04, 0x1c
        /*002a*/ 	.short	(.L_111 - .L_110)


	//   ....[0]....
.L_110:
        /*002c*/ 	.word	0x000000e0


	//----- nvinfo : EIATTR_CBANK_PARAM_SIZE
	.align		4
.L_111:
        /*0030*/ 	.byte	0x03, 0x19
        /*0032*/ 	.short	0x0008


	//----- nvinfo : EIATTR_PARAM_CBANK
	.align		4
        /*0034*/ 	.byte	0x04, 0x0a
        /*0036*/ 	.short	(.L_113 - .L_112)
	.align		4
.L_112:
        /*0038*/ 	.word	index@(.nv.constant0._Z16kernelHalfFirstXP7double2)
        /*003c*/ 	.short	0x0380
        /*003e*/ 	.short	0x0008


	//----- nvinfo : EIATTR_SW_WAR
	.align		4
.L_113:
        /*0040*/ 	.byte	0x04, 0x36
        /*0042*/ 	.short	(.L_115 - .L_114)
.L_114:
        /*0044*/ 	.word	0x00000008
.L_115:


//--------------------- .nv.callgraph             --------------------------
	.section	.nv.callgraph,"",@"SHT_CUDA_CALLGRAPH"
	.align	4
	.sectionentsize	8
	.align		4
        /*0000*/ 	.word	0x00000000
	.align		4
        /*0004*/ 	.word	0xffffffff
	.align		4
        /*0008*/ 	.word	0x00000000
	.align		4
        /*000c*/ 	.word	0xfffffffe
	.align		4
        /*0010*/ 	.word	0x00000000
	.align		4
        /*0014*/ 	.word	0xfffffffd
	.align		4
        /*0018*/ 	.word	0x00000000
	.align		4
        /*001c*/ 	.word	0xfffffffc


//--------------------- .nv.constant4             --------------------------
	.section	.nv.constant4,"a",@progbits
	.align	8
	.align		8
.nv.constant4:
        /*0000*/ 	.dword	__cudart_i2opi_d
	.align		8
        /*0008*/ 	.dword	__cudart_sin_cos_coeffs


//--------------------- .text._Z18kernelNonRephasingP7double2ddiPd --------------------------
	.section	.text._Z18kernelNonRephasingP7double2ddiPd,"ax",@progbits
	.align	128
        .global         _Z18kernelNonRephasingP7double2ddiPd
        .type           _Z18kernelNonRephasingP7double2ddiPd,@function
        .size           _Z18kernelNonRephasingP7double2ddiPd,(.L_x_212 - _Z18kernelNonRephasingP7double2ddiPd)
        .other          _Z18kernelNonRephasingP7double2ddiPd,@"STO_CUDA_ENTRY STV_DEFAULT"
_Z18kernelNonRephasingP7double2ddiPd:
.text._Z18kernelNonRephasingP7double2ddiPd:
[----:B------:R-:W0:Y:S08]  /*0000*/  LDC R1, c[0x0][0x37c] ;  /* 0x0000df00ff017b82 */ /* 0x000e300000000800 */
[----:B------:R-:W1:Y:S01]  /*0010*/  LDC.64 R12, c[0x0][0x3a0] ;  /* 0x0000e800ff0c7b82 */ /* 0x000e620000000a00 */
[----:B------:R-:W1:Y:S01]  /*0020*/  LDCU.64 UR4, c[0x0][0x358] ;  /* 0x00006b00ff0477ac */ /* 0x000e620008000a00 */
[----:B0-----:R-:W-:Y:S01]  /*0030*/  VIADD R1, R1, 0xffffffd8 ;  /* 0xffffffd801017836 */ /* 0x001fe20000000000 */
[----:B-1----:R-:W2:Y:S05]  /*0040*/  LDG.E.64 R12, desc[UR4][R12.64+0x48] ;  /* 0x000048040c0c7981 */ /* 0x002eaa000c1e1b00 */
[----:B------:R-:W0:Y:S01]  /*0050*/  LDC R0, c[0x0][0x360] ;  /* 0x0000d800ff007b82 */ /* 0x000e220000000800 */
[----:B------:R-:W-:Y:S01]  /*0060*/  BSSY.RECONVERGENT B0, `(.L_x_0) ;  /* 0x0000032000007945 */ /* 0x000fe20003800200 */
[----:B------:R-:W0:Y:S01]  /*0070*/  S2R R3, SR_TID.X ;  /* 0x0000000000037919 */ /* 0x000e220000002100 */
[----:B------:R-:W1:Y:S05]  /*0080*/  S2R R2, SR_TID.Y ;  /* 0x0000000000027919 */ /* 0x000e6a0000002200 */
[----:B------:R-:W0:Y:S08]  /*0090*/  S2UR UR6, SR_CTAID.X ;  /* 0x00000000000679c3 */ /* 0x000e300000002500 */
[----:B------:R-:W1:Y:S08]  /*00a0*/  S2UR UR7, SR_CTAID.Y ;  /* 0x00000000000779c3 */ /* 0x000e700000002600 */
[----:B------:R-:W1:Y:S01]  /*00b0*/  LDC R5, c[0x0][0x364] ;  /* 0x0000d900ff057b82 */ /* 0x000e620000000800 */
[----:B0-----:R-:W-:-:S04]  /*00c0*/  IMAD R0, R0, UR6, R3 ;  /* 0x0000000600007c24 */ /* 0x001fc8000f8e0203 */
[----:B------:R-:W0:Y:S01]  /*00d0*/  I2F.F64 R20, R0 ;  /* 0x0000000000147312 */ /* 0x000e220000201c00 */
[----:B-1----:R-:W-:Y:S01]  /*00e0*/  IMAD R5, R5, UR7, R2 ;  /* 0x0000000705057c24 */ /* 0x002fe2000f8e0202 */
[----:B------:R-:W0:Y:S06]  /*00f0*/  LDCU.64 UR6, c[0x0][0x388] ;  /* 0x00007100ff0677ac */ /* 0x000e2c0008000a00 */
[----:B------:R-:W1:Y:S01]  /*0100*/  I2F.F64.U32 R40, R5 ;  /* 0x0000000500287312 */ /* 0x000e620000201800 */
[----:B0-----:R-:W-:Y:S02]  /*0110*/  DMUL R20, R20, UR6 ;  /* 0x0000000614147c28 */ /* 0x001fe40008000000 */
[----:B-1----:R-:W-:Y:S01]  /*0120*/  DMUL R40, R40, UR6 ;  /* 0x0000000628287c28 */ /* 0x002fe20008000000 */
[----:B------:R-:W-:Y:S01]  /*0130*/  UMOV UR6, 0x75eeba82 ;  /* 0x75eeba8200067882 */ /* 0x000fe20000000000 */
[----:B------:R-:W-:-:S06]  /*0140*/  UMOV UR7, 0x3fc81c59 ;  /* 0x3fc81c5900077882 */ /* 0x000fcc0000000000 */
[----:B------:R-:W-:-:S08]  /*0150*/  DADD R22, R20, R40 ;  /* 0x0000000014167229 */ /* 0x000fd00000000028 */
[----:B--2---:R-:W-:-:S08]  /*0160*/  DMUL R18, R22, R12 ;  /* 0x0000000c16127228 */ /* 0x004fd00000000000 */
[----:B------:R-:W-:Y:S01]  /*0170*/  DMUL R18, R18, -UR6 ;  /* 0x8000000612127c28 */ /* 0x000fe20008000000 */
[----:B------:R-:W0:Y:S07]  /*0180*/  LDCU UR6, c[0x0][0x398] ;  /* 0x00007300ff0677ac */ /* 0x000e2e0008000800 */
[----:B------:R-:W-:Y:S01]  /*0190*/  DSETP.NEU.AND P0, PT, |R18|, +INF , PT ;  /* 0x7ff000001200742a */ /* 0x000fe20003f0d200 */
[----:B0-----:R-:W-:-:S13]  /*01a0*/  IMAD R0, R0, UR6, R5 ;  /* 0x0000000600007c24 */ /* 0x001fda000f8e0205 */
[----:B------:R-:W-:Y:S01]  /*01b0*/  @!P0 DMUL R2, RZ, R18 ;  /* 0x00000012ff028228 */ /* 0x000fe20000000000 */
[----:B------:R-:W-:Y:S01]  /*01c0*/  @!P0 IMAD.MOV.U32 R14, RZ, RZ, 0x1 ;  /* 0x00000001ff0e8424 */ /* 0x000fe200078e00ff */
[----:B------:R-:W-:Y:S09]  /*01d0*/  @!P0 BRA `(.L_x_1) ;  /* 0x0000000000688947 */ /* 0x000ff20003800000 */
[----:B------:R-:W-:Y:S01]  /*01e0*/  UMOV UR6, 0x6dc9c883 ;  /* 0x6dc9c88300067882 */ /* 0x000fe20000000000 */
[----:B------:R-:W-:Y:S01]  /*01f0*/  UMOV UR7, 0x3fe45f30 ;  /* 0x3fe45f3000077882 */ /* 0x000fe20000000000 */
[C---:B------:R-:W-:Y:S01]  /*0200*/  DSETP.GE.AND P0, PT, |R18|.reuse, 2.14748364800000000000e+09, PT ;  /* 0x41e000001200742a */ /* 0x040fe20003f06200 */
[----:B------:R-:W-:Y:S01]  /*0210*/  BSSY.RECONVERGENT B1, `(.L_x_2) ;  /* 0x0000015000017945 */ /* 0x000fe20003800200 */
[----:B------:R-:W-:Y:S01]  /*0220*/  DMUL R4, R18, UR6 ;  /* 0x0000000612047c28 */ /* 0x000fe20008000000 */
[----:B------:R-:W-:Y:S01]  /*0230*/  UMOV UR6, 0x54442d18 ;  /* 0x54442d1800067882 */ /* 0x000fe20000000000 */
[----:B------:R-:W-:-:S04]  /*0240*/  UMOV UR7, 0x3ff921fb ;  /* 0x3ff921fb00077882 */ /* 0x000fc80000000000 */
[----:B------:R-:W0:Y:S08]  /*0250*/  F2I.F64 R14, R4 ;  /* 0x00000004000e7311 */ /* 0x000e300000301100 */
[----:B0-----:R-:W0:Y:S02]  /*0260*/  I2F.F64 R2, R14 ;  /* 0x0000000e00027312 */ /* 0x001e240000201c00 */
[----:B0-----:R-:W-:Y:S01]  /*0270*/  DFMA R6, R2, -UR6, R18 ;  /* 0x8000000602067c2b */ /* 0x001fe20008000012 */
[----:B------:R-:W-:Y:S01]  /*0280*/  UMOV UR6, 0x33145c00 ;  /* 0x33145c0000067882 */ /* 0x000fe20000000000 */
[----:B------:R-:W-:-:S06]  /*0290*/  UMOV UR7, 0x3c91a626 ;  /* 0x3c91a62600077882 */ /* 0x000fcc0000000000 */
[----:B------:R-:W-:Y:S01]  /*02a0*/  DFMA R6, R2, -UR6, R6 ;  /* 0x8000000602067c2b */ /* 0x000fe20008000006 */
[----:B------:R-:W-:Y:S01]  /*02b0*/  UMOV UR6, 0x252049c0 ;  /* 0x252049c000067882 */ /* 0x000fe20000000000 */
[----:B------:R-:W-:-:S06]  /*02c0*/  UMOV UR7, 0x397b839a ;  /* 0x397b839a00077882 */ /* 0x000fcc0000000000 */
[----:B------:R-:W-:Y:S01]  /*02d0*/  DFMA R2, R2, -UR6, R6 ;  /* 0x8000000602027c2b */ /* 0x000fe20008000006 */
[----:B------:R-:W-:Y:S10]  /*02e0*/  @!P0 BRA `(.L_x_3) ;  /* 0x00000000001c8947 */ /* 0x000ff40003800000 */
[----:B------:R-:W-:Y:S01]  /*02f0*/  IMAD.MOV.U32 R2, RZ, RZ, R18 ;  /* 0x000000ffff027224 */ /* 0x000fe200078e0012 */
[----:B------:R-:W-:Y:S01]  /*0300*/  MOV R14, 0x330 ;  /* 0x00000330000e7802 */ /* 0x000fe20000000f00 */
[----:B------:R-:W-:-:S07]  /*0310*/  IMAD.MOV.U32 R16, RZ, RZ, R19 ;  /* 0x000000ffff107224 */ /* 0x000fce00078e0013 */
[----:B------:R-:W-:Y:S05]  /*0320*/  CALL.REL.NOINC `($_Z18kernelNonRephasingP7double2ddiPd$__internal_trig_reduction_slowpathd) ;  /* 0x0000008400087944 */ /* 0x000fea0003c00000 */
[----:B------:R-:W-:Y:S02]  /*0330*/  IMAD.MOV.U32 R14, RZ, RZ, R2 ;  /* 0x000000ffff0e7224 */ /* 0x000fe400078e0002 */
[----:B------:R-:W-:Y:S02]  /*0340*/  IMAD.MOV.U32 R2, RZ, RZ, R4 ;  /* 0x000000ffff027224 */ /* 0x000fe400078e0004 */
[----:B------:R-:W-:-:S07]  /*0350*/  IMAD.MOV.U32 R3, RZ, RZ, R5 ;  /* 0x000000ffff037224 */ /* 0x000fce00078e0005 */
.L_x_3:
[----:B------:R-:W-:Y:S05]  /*0360*/  BSYNC.RECONVERGENT B1 ;  /* 0x0000000000017941 */ /* 0x000fea0003800200 */
.L_x_2:
[----:B------:R-:W-:-:S07]  /*0370*/  VIADD R14, R14, 0x1 ;  /* 0x000000010e0e7836 */ /* 0x000fce0000000000 */
.L_x_1:
[----:B------:R-:W-:Y:S05]  /*0380*/  BSYNC.RECONVERGENT B0 ;  /* 0x0000000000007941 */ /* 0x000fea0003800200 */
.L_x_0:
[----:B------:R-:W0:Y:S01]  /*0390*/  LDCU.64 UR6, c[0x4][0x8] ;  /* 0x01000100ff0677ac */ /* 0x000e220008000a00 */
[----:B------:R-:W-:-:S05]  /*03a0*/  IMAD.SHL.U32 R4, R14, 0x40, RZ ;  /* 0x000000400e047824 */ /* 0x000fca00078e00ff */
[----:B------:R-:W-:-:S04]  /*03b0*/  LOP3.LUT R4, R4, 0x40, RZ, 0xc0, !PT ;  /* 0x0000004004047812 */ /* 0x000fc800078ec0ff */
[----:B0-----:R-:W-:-:S05]  /*03c0*/  IADD3 R16, P0, PT, R4, UR6, RZ ;  /* 0x0000000604107c10 */ /* 0x001fca000ff1e0ff */
[----:B------:R-:W-:-:S05]  /*03d0*/  IMAD.X R17, RZ, RZ, UR7, P0 ;  /* 0x00000007ff117e24 */ /* 0x000fca00080e06ff */
[----:B------:R-:W2:Y:S04]  /*03e0*/  LDG.E.128.CONSTANT R8, desc[UR4][R16.64] ;  /* 0x0000000410087981 */ /* 0x000ea8000c1e9d00 */
[----:B------:R-:W3:Y:S04]  /*03f0*/  LDG.E.128.CONSTANT R4, desc[UR4][R16.64+0x10] ;  /* 0x0000100410047981 */ /* 0x000ee8000c1e9d00 */
[----:B------:R-:W4:Y:S01]  /*0400*/  LDG.E.128.CONSTANT R24, desc[UR4][R16.64+0x20] ;  /* 0x0000200410187981 */ /* 0x000f22000c1e9d00 */
[----:B------:R-:W-:Y:S01]  /*0410*/  LOP3.LUT R15, R14, 0x1, RZ, 0xc0, !PT ;  /* 0x000000010e0f7812 */ /* 0x000fe200078ec0ff */
[----:B------:R-:W-:Y:S01]  /*0420*/  DMUL R28, R2, R2 ;  /* 0x00000002021c7228 */ /* 0x000fe20000000000 */
[----:B------:R-:W-:Y:S01]  /*0430*/  MOV R30, 0x20fd8164 ;  /* 0x20fd8164001e7802 */ /* 0x000fe20000000f00 */
[----:B------:R-:W-:Y:S01]  /*0440*/  DSETP.NEU.AND P1, PT, |R18|, +INF , PT ;  /* 0x7ff000001200742a */ /* 0x000fe20003f2d200 */
[----:B------:R-:W-:Y:S01]  /*0450*/  ISETP.NE.U32.AND P0, PT, R15, 0x1, PT ;  /* 0x000000010f00780c */ /* 0x000fe20003f05070 */
[----:B------:R-:W-:Y:S01]  /*0460*/  IMAD.MOV.U32 R15, RZ, RZ, 0x3da8ff83 ;  /* 0x3da8ff83ff0f7424 */ /* 0x000fe200078e00ff */
[----:B------:R-:W-:Y:S02]  /*0470*/  BSSY.RECONVERGENT B0, `(.L_x_4) ;  /* 0x000002a000007945 */ /* 0x000fe40003800200 */
[----:B------:R-:W-:-:S02]  /*0480*/  FSEL R30, R30, -8.06006814911005101289e+34, !P0 ;  /* 0xf9785eba1e1e7808 */ /* 0x000fc40004000000 */
[----:B------:R-:W-:-:S06]  /*0490*/  FSEL R31, -R15, 0.11223486810922622681, !P0 ;  /* 0x3de5db650f1f7808 */ /* 0x000fcc0004000100 */
[----:B--2---:R-:W-:-:S08]  /*04a0*/  DFMA R8, R28, R30, R8 ;  /* 0x0000001e1c08722b */ /* 0x004fd00000000008 */
[----:B------:R-:W-:-:S08]  /*04b0*/  DFMA R8, R28, R8, R10 ;  /* 0x000000081c08722b */ /* 0x000fd0000000000a */
[----:B---3--:R-:W-:-:S08]  /*04c0*/  DFMA R4, R28, R8, R4 ;  /* 0x000000081c04722b */ /* 0x008fd00000000004 */
[----:B------:R-:W-:-:S08]  /*04d0*/  DFMA R4, R28, R4, R6 ;  /* 0x000000041c04722b */ /* 0x000fd00000000006 */
[----:B----4-:R-:W-:-:S08]  /*04e0*/  DFMA R4, R28, R4, R24 ;  /* 0x000000041c04722b */ /* 0x010fd00000000018 */
[----:B------:R-:W-:-:S08]  /*04f0*/  DFMA R4, R28, R4, R26 ;  /* 0x000000041c04722b */ /* 0x000fd0000000001a */
[----:B------:R-:W-:Y:S02]  /*0500*/  DFMA R2, R4, R2, R2 ;  /* 0x000000020402722b */ /* 0x000fe40000000002 */
[----:B------:R-:W-:-:S10]  /*0510*/  DFMA R4, R28, R4, 1 ;  /* 0x3ff000001c04742b */ /* 0x000fd40000000004 */
[----:B------:R-:W-:Y:S02]  /*0520*/  FSEL R4, R4, R2, !P0 ;  /* 0x0000000204047208 */ /* 0x000fe40004000000 */
[----:B------:R-:W-:Y:S02]  /*0530*/  FSEL R5, R5, R3, !P0 ;  /* 0x0000000305057208 */ /* 0x000fe40004000000 */
[----:B------:R-:W-:Y:S01]  /*0540*/  LOP3.LUT P0, RZ, R14, 0x2, RZ, 0xc0, !PT ;  /* 0x000000020eff7812 */ /* 0x000fe2000780c0ff */
[----:B------:R-:W-:-:S03]  /*0550*/  @!P1 DMUL R14, RZ, R18 ;  /* 0x00000012ff0e9228 */ /* 0x000fc60000000000 */
[----:B------:R-:W-:-:S10]  /*0560*/  DADD R2, RZ, -R4 ;  /* 0x00000000ff027229 */ /* 0x000fd40000000804 */
[----:B------:R-:W-:Y:S01]  /*0570*/  FSEL R32, R4, R2, !P0 ;  /* 0x0000000204207208 */ /* 0x000fe20004000000 */
[----:B------:R-:W-:Y:S01]  /*0580*/  @!P1 IMAD.MOV.U32 R2, RZ, RZ, RZ ;  /* 0x000000ffff029224 */ /* 0x000fe200078e00ff */
[----:B------:R-:W-:Y:S01]  /*0590*/  FSEL R33, R5, R3, !P0 ;  /* 0x0000000305217208 */ /* 0x000fe20004000000 */
[----:B------:R-:W-:Y:S06]  /*05a0*/  @!P1 BRA `(.L_x_5) ;  /* 0x0000000000589947 */ /* 0x000fec0003800000 */
[----:B------:R-:W-:Y:S01]  /*05b0*/  UMOV UR6, 0x6dc9c883 ;  /* 0x6dc9c88300067882 */ /* 0x000fe20000000000 */
[----:B------:R-:W-:Y:S01]  /*05c0*/  UMOV UR7, 0x3fe45f30 ;  /* 0x3fe45f3000077882 */ /* 0x000fe20000000000 */
[C---:B------:R-:W-:Y:S02]  /*05d0*/  DSETP.GE.AND P0, PT, |R18|.reuse, 2.14748364800000000000e+09, PT ;  /* 0x41e000001200742a */ /* 0x040fe40003f06200 */
[----:B------:R-:W-:Y:S01]  /*05e0*/  DMUL R2, R18, UR6 ;  /* 0x0000000612027c28 */ /* 0x000fe20008000000 */
[----:B------:R-:W-:Y:S01]  /*05f0*/  UMOV UR6, 0x54442d18 ;  /* 0x54442d1800067882 */ /* 0x000fe20000000000 */
[----:B------:R-:W-:-:S08]  /*0600*/  UMOV UR7, 0x3ff921fb ;  /* 0x3ff921fb00077882 */ /* 0x000fd00000000000 */
        /* <DEDUP_REMOVED lines=15> */
[----:B------:R-:W-:-:S07]  /*0700*/  IMAD.MOV.U32 R15, RZ, RZ, R5 ;  /* 0x000000ffff0f7224 */ /* 0x000fce00078e0005 */
.L_x_5:
[----:B------:R-:W-:Y:S05]  /*0710*/  BSYNC.RECONVERGENT B0 ;  /* 0x0000000000007941 */ /* 0x000fea0003800200 */
.L_x_4:
[----:B------:R-:W0:Y:S01]  /*0720*/  LDCU.64 UR6, c[0x4][0x8] ;  /* 0x01000100ff0677ac */ /* 0x000e220008000a00 */
[----:B------:R-:W-:-:S05]  /*0730*/  IMAD.SHL.U32 R3, R2, 0x40, RZ ;  /* 0x0000004002037824 */ /* 0x000fca00078e00ff */
[----:B------:R-:W-:-:S04]  /*0740*/  LOP3.LUT R3, R3, 0x40, RZ, 0xc0, !PT ;  /* 0x0000004003037812 */ /* 0x000fc800078ec0ff */
[----:B0-----:R-:W-:-:S05]  /*0750*/  IADD3 R26, P0, PT, R3, UR6, RZ ;  /* 0x00000006031a7c10 */ /* 0x001fca000ff1e0ff */
[----:B------:R-:W-:Y:S01]  /*0760*/  IMAD.X R27, RZ, RZ, UR7, P0 ;  /* 0x00000007ff1b7e24 */ /* 0x000fe200080e06ff */
[----:B------:R-:W0:Y:S04]  /*0770*/  LDC.64 R28, c[0x0][0x3a0] ;  /* 0x0000e800ff1c7b82 */ /* 0x000e280000000a00 */
[----:B------:R-:W2:Y:S04]  /*0780*/  LDG.E.128.CONSTANT R4, desc[UR4][R26.64] ;  /* 0x000000041a047981 */ /* 0x000ea8000c1e9d00 */
[----:B------:R-:W3:Y:S04]  /*0790*/  LDG.E.128.CONSTANT R8, desc[UR4][R26.64+0x10] ;  /* 0x000010041a087981 */ /* 0x000ee8000c1e9d00 */
[----:B------:R-:W4:Y:S04]  /*07a0*/  LDG.E.128.CONSTANT R16, desc[UR4][R26.64+0x20] ;  /* 0x000020041a107981 */ /* 0x000f28000c1e9d00 */
[----:B0-----:R-:W5:Y:S01]  /*07b0*/  LDG.E.64 R28, desc[UR4][R28.64+0x50] ;  /* 0x000050041c1c7981 */ /* 0x001f62000c1e1b00 */
[----:B------:R-:W-:Y:S01]  /*07c0*/  LOP3.LUT R3, R2, 0x1, RZ, 0xc0, !PT ;  /* 0x0000000102037812 */ /* 0x000fe200078ec0ff */
[----:B------:R-:W-:-:S03]  /*07d0*/  IMAD.MOV.U32 R30, RZ, RZ, 0x20fd8164 ;  /* 0x20fd8164ff1e7424 */ /* 0x000fc600078e00ff */
[----:B------:R-:W-:Y:S01]  /*07e0*/  ISETP.NE.U32.AND P0, PT, R3, 0x1, PT ;  /* 0x000000010300780c */ /* 0x000fe20003f05070 */
[----:B------:R-:W-:Y:S01]  /*07f0*/  IMAD.MOV.U32 R3, RZ, RZ, 0x3da8ff83 ;  /* 0x3da8ff83ff037424 */ /* 0x000fe200078e00ff */
[----:B------:R-:W-:Y:S02]  /*0800*/  DMUL R24, R14, R14 ;  /* 0x0000000e0e187228 */ /* 0x000fe40000000000 */
[----:B------:R-:W-:Y:S02]  /*0810*/  FSEL R30, R30, -8.06006814911005101289e+34, !P0 ;  /* 0xf9785eba1e1e7808 */ /* 0x000fe40004000000 */
[----:B------:R-:W-:Y:S01]  /*0820*/  FSEL R31, -R3, 0.11223486810922622681, !P0 ;  /* 0x3de5db65031f7808 */ /* 0x000fe20004000100 */
[----:B------:R-:W-:Y:S01]  /*0830*/  UMOV UR6, 0x75eeba82 ;  /* 0x75eeba8200067882 */ /* 0x000fe20000000000 */
[----:B------:R-:W-:Y:S01]  /*0840*/  UMOV UR7, 0x3fc81c59 ;  /* 0x3fc81c5900077882 */ /* 0x000fe20000000000 */
[----:B------:R-:W-:Y:S03]  /*0850*/  BSSY.RECONVERGENT B0, `(.L_x_6) ;  /* 0x0000030000007945 */ /* 0x000fe60003800200 */
[----:B--2---:R-:W-:-:S08]  /*0860*/  DFMA R4, R24, R30, R4 ;  /* 0x0000001e1804722b */ /* 0x004fd00000000004 */
[----:B------:R-:W-:-:S08]  /*0870*/  DFMA R4, R24, R4, R6 ;  /* 0x000000041804722b */ /* 0x000fd00000000006 */
[----:B---3--:R-:W-:Y:S02]  /*0880*/  DFMA R4, R24, R4, R8 ;  /* 0x000000041804722b */ /* 0x008fe40000000008 */
[----:B-----5:R-:W-:-:S06]  /*0890*/  DADD R28, R12, -R28 ;  /* 0x000000000c1c7229 */ /* 0x020fcc000000081c */
[----:B------:R-:W-:Y:S02]  /*08a0*/  DFMA R4, R24, R4, R10 ;  /* 0x000000041804722b */ /* 0x000fe4000000000a */
[----:B------:R-:W-:-:S06]  /*08b0*/  DMUL R28, R40, R28 ;  /* 0x0000001c281c7228 */ /* 0x000fcc0000000000 */
[----:B----4-:R-:W-:Y:S02]  /*08c0*/  DFMA R4, R24, R4, R16 ;  /* 0x000000041804722b */ /* 0x010fe40000000010 */
[----:B------:R-:W-:-:S06]  /*08d0*/  DFMA R28, R20, R12, R28 ;  /* 0x0000000c141c722b */ /* 0x000fcc000000001c */
[----:B------:R-:W-:-:S08]  /*08e0*/  DFMA R4, R24, R4, R18 ;  /* 0x000000041804722b */ /* 0x000fd00000000012 */
[----:B------:R-:W-:Y:S02]  /*08f0*/  DFMA R14, R4, R14, R14 ;  /* 0x0000000e040e722b */ /* 0x000fe4000000000e */
[----:B------:R-:W-:Y:S02]  /*0900*/  DFMA R4, R24, R4, 1 ;  /* 0x3ff000001804742b */ /* 0x000fe40000000004 */
[----:B------:R-:W-:-:S08]  /*0910*/  DMUL R24, R28, -UR6 ;  /* 0x800000061c187c28 */ /* 0x000fd00008000000 */
[----:B------:R-:W-:Y:S01]  /*0920*/  DSETP.NEU.AND P1, PT, |R24|, +INF , PT ;  /* 0x7ff000001800742a */ /* 0x000fe20003f2d200 */
[----:B------:R-:W-:Y:S02]  /*0930*/  FSEL R6, R4, R14, !P0 ;  /* 0x0000000e04067208 */ /* 0x000fe40004000000 */
[----:B------:R-:W-:-:S06]  /*0940*/  FSEL R7, R5, R15, !P0 ;  /* 0x0000000f05077208 */ /* 0x000fcc0004000000 */
[----:B------:R-:W-:Y:S01]  /*0950*/  DADD R4, RZ, -R6 ;  /* 0x00000000ff047229 */ /* 0x000fe20000000806 */
[----:B------:R-:W-:-:S04]  /*0960*/  LOP3.LUT P0, RZ, R2, 0x2, RZ, 0xc0, !PT ;  /* 0x0000000202ff7812 */ /* 0x000fc8000780c0ff */
[----:B------:R-:W-:Y:S01]  /*0970*/  @!P1 DMUL R14, RZ, R24 ;  /* 0x00000018ff0e9228 */ /* 0x000fe20000000000 */
[----:B------:R-:W-:-:S04]  /*0980*/  @!P1 MOV R2, 0x1 ;  /* 0x0000000100029802 */ /* 0x000fc80000000f00 */
[----:B------:R-:W-:Y:S02]  /*0990*/  FSEL R12, R6, R4, !P0 ;  /* 0x00000004060c7208 */ /* 0x000fe40004000000 */
[----:B------:R-:W-:Y:S01]  /*09a0*/  FSEL R13, R7, R5, !P0 ;  /* 0x00000005070d7208 */ /* 0x000fe20004000000 */
[----:B------:R-:W-:Y:S06]  /*09b0*/  @!P1 BRA `(.L_x_7) ;  /* 0x0000000000649947 */ /* 0x000fec0003800000 */
[----:B------:R-:W-:Y:S01]  /*09c0*/  UMOV UR6, 0x6dc9c883 ;  /* 0x6dc9c88300067882 */ /* 0x000fe20000000000 */
[----:B------:R-:W-:Y:S01]  /*09d0*/  UMOV UR7, 0x3fe45f30 ;  /* 0x3fe45f3000077882 */ /* 0x000fe20000000000 */
[C---:B------:R-:W-:Y:S01]  /*09e0*/  DSETP.GE.AND P0, PT, |R24|.reuse, 2.14748364800000000000e+09, PT ;  /* 0x41e000001800742a */ /* 0x040fe20003f06200 */
[----:B------:R-:W-:Y:S01]  /*09f0*/  BSSY.RECONVERGENT B1, `(.L_x_8) ;  /* 0x0000014000017945 */ /* 0x000fe20003800200 */
        /* <DEDUP_REMOVED lines=19> */
.L_x_9:
[----:B------:R-:W-:Y:S05]  /*0b30*/  BSYNC.RECONVERGENT B1 ;  /* 0x0000000000017941 */ /* 0x000fea0003800200 */
.L_x_8:
[----:B------:R-:W-:-:S07]  /*0b40*/  VIADD R2, R2, 0x1 ;  /* 0x0000000102027836 */ /* 0x000fce0000000000 */
.L_x_7:
[----:B------:R-:W-:Y:S05]  /*0b50*/  BSYNC.RECONVERGENT B0 ;  /* 0x0000000000007941 */ /* 0x000fea0003800200 */
.L_x_6:
        /* <DEDUP_REMOVED lines=9> */
[----:B------:R-:W-:Y:S01]  /*0bf0*/  IMAD.MOV.U32 R30, RZ, RZ, 0x20fd8164 ;  /* 0x20fd8164ff1e7424 */ /* 0x000fe200078e00ff */
[----:B------:R-:W-:Y:S01]  /*0c00*/  DMUL R28, R14, R14 ;  /* 0x0000000e0e1c7228 */ /* 0x000fe20000000000 */
[----:B------:R-:W-:Y:S01]  /*0c10*/  BSSY.RECONVERGENT B0, `(.L_x_10) ;  /* 0x000002e000007945 */ /* 0x000fe20003800200 */
[----:B------:R-:W-:Y:S01]  /*0c20*/  ISETP.NE.U32.AND P0, PT, R3, 0x1, PT ;  /* 0x000000010300780c */ /* 0x000fe20003f05070 */
[----:B------:R-:W-:Y:S01]  /*0c30*/  IMAD.MOV.U32 R3, RZ, RZ, 0x3da8ff83 ;  /* 0x3da8ff83ff037424 */ /* 0x000fe200078e00ff */
[----:B------:R-:W-:-:S02]  /*0c40*/  DSETP.NEU.AND P1, PT, |R24|, +INF , PT ;  /* 0x7ff000001800742a */ /* 0x000fc40003f2d200 */
[----:B------:R-:W-:Y:S02]  /*0c50*/  FSEL R30, R30, -8.06006814911005101289e+34, !P0 ;  /* 0xf9785eba1e1e7808 */ /* 0x000fe40004000000 */
[----:B------:R-:W-:-:S06]  /*0c60*/  FSEL R31, -R3, 0.11223486810922622681, !P0 ;  /* 0x3de5db65031f7808 */ /* 0x000fcc0004000100 */
[----:B--2---:R-:W-:-:S08]  /*0c70*/  DFMA R4, R28, R30, R4 ;  /* 0x0000001e1c04722b */ /* 0x004fd00000000004 */
[----:B------:R-:W-:-:S08]  /*0c80*/  DFMA R4, R28, R4, R6 ;  /* 0x000000041c04722b */ /* 0x000fd00000000006 */
[----:B---3--:R-:W-:-:S08]  /*0c90*/  DFMA R4, R28, R4, R8 ;  /* 0x000000041c04722b */ /* 0x008fd00000000008 */
[----:B------:R-:W-:-:S08]  /*0ca0*/  DFMA R4, R28, R4, R10 ;  /* 0x000000041c04722b */ /* 0x000fd0000000000a */
[----:B----4-:R-:W-:Y:S01]  /*0cb0*/  DFMA R4, R28, R4, R16 ;  /* 0x000000041c04722b */ /* 0x010fe20000000010 */
[----:B------:R-:W-:-:S07]  /*0cc0*/  @!P1 IMAD.MOV.U32 R16, RZ, RZ, RZ ;  /* 0x000000ffff109224 */ /* 0x000fce00078e00ff */
        /* <DEDUP_REMOVED lines=8> */
[----:B------:R-:W-:Y:S02]  /*0d50*/  FSEL R18, R6, R4, !P0 ;  /* 0x0000000406127208 */ /* 0x000fe40004000000 */
        /* <DEDUP_REMOVED lines=18> */
[----:B------:R-:W-:Y:S01]  /*0e80*/  MOV R2, R24 ;  /* 0x0000001800027202 */ /* 0x000fe20000000f00 */
[----:B------:R-:W-:Y:S01]  /*0e90*/  IMAD.MOV.U32 R16, RZ, RZ, R25 ;  /* 0x000000ffff107224 */ /* 0x000fe200078e0019 */
[----:B------:R-:W-:-:S07]  /*0ea0*/  MOV R14, 0xec0 ;  /* 0x00000ec0000e7802 */ /* 0x000fce0000000f00 */
[----:B------:R-:W-:Y:S05]  /*0eb0*/  CALL.REL.NOINC `($_Z18kernelNonRephasingP7double2ddiPd$__internal_trig_reduction_slowpathd) ;  /* 0x0000007800247944 */ /* 0x000fea0003c00000 */
[----:B------:R-:W-:Y:S02]  /*0ec0*/  IMAD.MOV.U32 R16, RZ, RZ, R2 ;  /* 0x000000ffff107224 */ /* 0x000fe400078e0002 */
[----:B------:R-:W-:Y:S02]  /*0ed0*/  IMAD.MOV.U32 R2, RZ, RZ, R4 ;  /* 0x000000ffff027224 */ /* 0x000fe400078e0004 */
[----:B------:R-:W-:-:S07]  /*0ee0*/  IMAD.MOV.U32 R3, RZ, RZ, R5 ;  /* 0x000000ffff037224 */ /* 0x000fce00078e0005 */
.L_x_11:
[----:B------:R-:W-:Y:S05]  /*0ef0*/  BSYNC.RECONVERGENT B0 ;  /* 0x0000000000007941 */ /* 0x000fea0003800200 */
.L_x_10:
[----:B------:R-:W0:Y:S01]  /*0f00*/  LDC.64 R42, c[0x0][0x3a0] ;  /* 0x0000e800ff2a7b82 */ /* 0x000e220000000a00 */
[----:B------:R-:W1:Y:S01]  /*0f10*/  LDCU.64 UR6, c[0x4][0x8] ;  /* 0x01000100ff0677ac */ /* 0x000e620008000a00 */
[----:B------:R-:W-:-:S05]  /*0f20*/  IMAD.SHL.U32 R4, R16, 0x40, RZ ;  /* 0x0000004010047824 */ /* 0x000fca00078e00ff */
[----:B------:R-:W-:Y:S01]  /*0f30*/  LOP3.LUT R4, R4, 0x40, RZ, 0xc0, !PT ;  /* 0x0000004004047812 */ /* 0x000fe200078ec0ff */
[----:B0-----:R-:W2:Y:S03]  /*0f40*/  LDG.E.64 R14, desc[UR4][R42.64+0x58] ;  /* 0x000058042a0e7981 */ /* 0x001ea6000c1e1b00 */
[----:B-1----:R-:W-:Y:S01]  /*0f50*/  IADD3 R36, P0, PT, R4, UR6, RZ ;  /* 0x0000000604247c10 */ /* 0x002fe2000ff1e0ff */
[----:B------:R-:W3:Y:S04]  /*0f60*/  LDG.E.64 R30, desc[UR4][R42.64+0x60] ;  /* 0x000060042a1e7981 */ /* 0x000ee8000c1e1b00 */
[----:B------:R-:W-:-:S05]  /*0f70*/  IMAD.X R37, RZ, RZ, UR7, P0 ;  /* 0x00000007ff257e24 */ /* 0x000fca00080e06ff */
[----:B------:R-:W4:Y:S04]  /*0f80*/  LDG.E.128.CONSTANT R4, desc[UR4][R36.64] ;  /* 0x0000000424047981 */ /* 0x000f28000c1e9d00 */
[----:B------:R-:W5:Y:S04]  /*0f90*/  LDG.E.128.CONSTANT R8, desc[UR4][R36.64+0x10] ;  /* 0x0000100424087981 */ /* 0x000f68000c1e9d00 */
[----:B------:R0:W3:Y:S01]  /*0fa0*/  LDG.E.128.CONSTANT R24, desc[UR4][R36.64+0x20] ;  /* 0x0000200424187981 */ /* 0x0000e2000c1e9d00 */
[----:B------:R-:W-:Y:S01]  /*0fb0*/  LOP3.LUT R17, R16, 0x1, RZ, 0xc0, !PT ;  /* 0x0000000110117812 */ /* 0x000fe200078ec0ff */
[----:B------:R-:W-:-:S03]  /*0fc0*/  IMAD.MOV.U32 R38, RZ, RZ, 0x20fd8164 ;  /* 0x20fd8164ff267424 */ /* 0x000fc600078e00ff */
[----:B------:R-:W-:Y:S01]  /*0fd0*/  ISETP.NE.U32.AND P0, PT, R17, 0x1, PT ;  /* 0x000000011100780c */ /* 0x000fe20003f05070 */
[----:B------:R-:W-:Y:S01]  /*0fe0*/  IMAD.MOV.U32 R17, RZ, RZ, 0x3da8ff83 ;  /* 0x3da8ff83ff117424 */ /* 0x000fe200078e00ff */
[----:B------:R-:W-:Y:S01]  /*0ff0*/  DMUL R28, R2, R2 ;  /* 0x00000002021c7228 */ /* 0x000fe20000000000 */
[----:B------:R-:W-:Y:S01]  /*1000*/  IMAD.MOV.U32 R34, RZ, RZ, 0x1 ;  /* 0x00000001ff227424 */ /* 0x000fe200078e00ff */
[----:B------:R-:W-:Y:S02]  /*1010*/  FSEL R38, R38, -8.06006814911005101289e+34, !P0 ;  /* 0xf9785eba26267808 */ /* 0x000fe40004000000 */
[----:B------:R-:W-:Y:S01]  /*1020*/  FSEL R39, -R17, 0.11223486810922622681, !P0 ;  /* 0x3de5db6511277808 */ /* 0x000fe20004000100 */
[----:B------:R-:W-:Y:S01]  /*1030*/  BSSY.RECONVERGENT B1, `(.L_x_12) ;  /* 0x0000025000017945 */ /* 0x000fe20003800200 */
[----:B--2---:R-:W-:-:S06]  /*1040*/  DADD R14, R14, R14 ;  /* 0x000000000e0e7229 */ /* 0x004fcc000000000e */
[----:B------:R-:W0:Y:S01]  /*1050*/  MUFU.RCP64H R35, R15 ;  /* 0x0000000f00237308 */ /* 0x000e220000001800 */
[----:B----4-:R-:W-:Y:S02]  /*1060*/  DFMA R4, R28, R38, R4 ;  /* 0x000000261c04722b */ /* 0x010fe40000000004 */
[----:B0-----:R-:W-:-:S06]  /*1070*/  DFMA R36, -R14, R34, 1 ;  /* 0x3ff000000e24742b */ /* 0x001fcc0000000122 */
[----:B------:R-:W-:Y:S02]  /*1080*/  DFMA R4, R28, R4, R6 ;  /* 0x000000041c04722b */ /* 0x000fe40000000006 */
[----:B------:R-:W-:-:S06]  /*1090*/  DFMA R36, R36, R36, R36 ;  /* 0x000000242424722b */ /* 0x000fcc0000000024 */
[----:B-----5:R-:W-:Y:S02]  /*10a0*/  DFMA R4, R28, R4, R8 ;  /* 0x000000041c04722b */ /* 0x020fe40000000008 */
[----:B------:R-:W-:-:S06]  /*10b0*/  DFMA R36, R34, R36, R34 ;  /* 0x000000242224722b */ /* 0x000fcc0000000022 */
[----:B------:R-:W-:Y:S02]  /*10c0*/  DFMA R4, R28, R4, R10 ;  /* 0x000000041c04722b */ /* 0x000fe4000000000a */
[----:B------:R-:W-:-:S06]  /*10d0*/  DFMA R6, -R14, R36, 1 ;  /* 0x3ff000000e06742b */ /* 0x000fcc0000000124 */
[----:B---3--:R-:W-:Y:S02]  /*10e0*/  DFMA R4, R28, R4, R24 ;  /* 0x000000041c04722b */ /* 0x008fe40000000018 */
[----:B------:R-:W-:Y:S02]  /*10f0*/  DMUL R30, R40, -R30 ;  /* 0x8000001e281e7228 */ /* 0x000fe40000000000 */
[----:B------:R-:W-:-:S04]  /*1100*/  DFMA R6, R36, R6, R36 ;  /* 0x000000062406722b */ /* 0x000fc80000000024 */
[----:B------:R-:W-:-:S04]  /*1110*/  DFMA R4, R28, R4, R26 ;  /* 0x000000041c04722b */ /* 0x000fc8000000001a */
[----:B------:R-:W-:-:S04]  /*1120*/  DMUL R8, R30, R6 ;  /* 0x000000061e087228 */ /* 0x000fc80000000000 */
[----:B------:R-:W-:Y:S02]  /*1130*/  DFMA R2, R4, R2, R2 ;  /* 0x000000020402722b */ /* 0x000fe40000000002 */
[----:B------:R-:W-:Y:S02]  /*1140*/  DFMA R28, R28, R4, 1 ;  /* 0x3ff000001c1c742b */ /* 0x000fe40000000004 */
[----:B------:R-:W-:-:S08]  /*1150*/  DFMA R4, -R14, R8, R30 ;  /* 0x000000080e04722b */ /* 0x000fd0000000011e */
[----:B------:R-:W-:Y:S01]  /*1160*/  DFMA R4, R6, R4, R8 ;  /* 0x000000040604722b */ /* 0x000fe20000000008 */
[----:B------:R-:W-:Y:S02]  /*1170*/  FSETP.GEU.AND P2, PT, |R31|, 6.5827683646048100446e-37, PT ;  /* 0x036000001f00780b */ /* 0x000fe40003f4e200 */
[----:B------:R-:W-:Y:S02]  /*1180*/  FSEL R6, R28, R2, !P0 ;  /* 0x000000021c067208 */ /* 0x000fe40004000000 */
[----:B------:R-:W-:-:S05]  /*1190*/  FSEL R7, R29, R3, !P0 ;  /* 0x000000031d077208 */ /* 0x000fca0004000000 */
[----:B------:R-:W-:-:S05]  /*11a0*/  FFMA R8, RZ, R15, R5 ;  /* 0x0000000fff087223 */ /* 0x000fca0000000005 */
[----:B------:R-:W-:Y:S01]  /*11b0*/  FSETP.GT.AND P1, PT, |R8|, 1.469367938527859385e-39, PT ;  /* 0x001000000800780b */ /* 0x000fe20003f24200 */
[----:B------:R-:W-:Y:S01]  /*11c0*/  DADD R2, RZ, -R6 ;  /* 0x00000000ff027229 */ /* 0x000fe20000000806 */
[----:B------:R-:W-:-:S09]  /*11d0*/  LOP3.LUT P0, RZ, R16, 0x2, RZ, 0xc0, !PT ;  /* 0x0000000210ff7812 */ /* 0x000fd2000780c0ff */
[----:B------:R-:W-:Y:S02]  /*11e0*/  FSEL R16, R6, R2, !P0 ;  /* 0x0000000206107208 */ /* 0x000fe40004000000 */
[----:B------:R-:W-:Y:S01]  /*11f0*/  FSEL R17, R7, R3, !P0 ;  /* 0x0000000307117208 */ /* 0x000fe20004000000 */
[----:B------:R-:W-:Y:S06]  /*1200*/  @P1 BRA P2, `(.L_x_13) ;  /* 0x00000000001c1947 */ /* 0x000fec0001000000 */
[----:B------:R-:W-:Y:S01]  /*1210*/  IMAD.MOV.U32 R4, RZ, RZ, R30 ;  /* 0x000000ffff047224 */ /* 0x000fe200078e001e */
[----:B------:R-:W-:Y:S01]  /*1220*/  MOV R3, R31 ;  /* 0x0000001f00037202 */ /* 0x000fe20000000f00 */
[----:B------:R-:W-:Y:S01]  /*1230*/  IMAD.MOV.U32 R8, RZ, RZ, R14 ;  /* 0x000000ffff087224 */ /* 0x000fe200078e000e */
[----:B------:R-:W-:Y:S01]  /*1240*/  MOV R2, 0x1270 ;  /* 0x0000127000027802 */ /* 0x000fe20000000f00 */
[----:B------:R-:W-:-:S07]  /*1250*/  IMAD.MOV.U32 R9, RZ, RZ, R15 ;  /* 0x000000ffff097224 */ /* 0x000fce00078e000f */
[----:B------:R-:W-:Y:S05]  /*1260*/  CALL.REL.NOINC `($__internal_0_$__cuda_sm20_div_rn_f64_full) ;  /* 0x0000006c00a87944 */ /* 0x000fea0003c00000 */
[----:B------:R-:W-:-:S07]  /*1270*/  IMAD.MOV.U32 R5, RZ, RZ, R3 ;  /* 0x000000ffff057224 */ /* 0x000fce00078e0003 */
.L_x_13:
[----:B------:R-:W-:Y:S05]  /*1280*/  BSYNC.RECONVERGENT B1 ;  /* 0x0000000000017941 */ /* 0x000fea0003800200 */
.L_x_12:
[----:B------:R-:W-:Y:S01]  /*1290*/  IMAD.MOV.U32 R6, RZ, RZ, 0x652b82fe ;  /* 0x652b82feff067424 */ /* 0x000fe200078e00ff */
[----:B------:R-:W-:Y:S01]  /*12a0*/  UMOV UR6, 0xfefa39ef ;  /* 0xfefa39ef00067882 */ /* 0x000fe20000000000 */
[----:B------:R-:W-:Y:S01]  /*12b0*/  IMAD.MOV.U32 R7, RZ, RZ, 0x3ff71547 ;  /* 0x3ff71547ff077424 */ /* 0x000fe200078e00ff */
[----:B------:R-:W-:Y:S01]  /*12c0*/  UMOV UR7, 0x3fe62e42 ;  /* 0x3fe62e4200077882 */ /* 0x000fe20000000000 */
[----:B------:R-:W0:Y:S01]  /*12d0*/  MUFU.RCP64H R25, R15 ;  /* 0x0000000f00197308 */ /* 0x000e220000001800 */
[----:B------:R-:W-:Y:S01]  /*12e0*/  IMAD.MOV.U32 R24, RZ, RZ, 0x1 ;  /* 0x00000001ff187424 */ /* 0x000fe200078e00ff */
[----:B------:R-:W1:Y:S01]  /*12f0*/  LDC.64 R10, c[0x0][0x390] ;  /* 0x0000e400ff0a7b82 */ /* 0x000e620000000a00 */
[----:B------:R-:W-:Y:S01]  /*1300*/  FSETP.GEU.AND P0, PT, |R5|, 4.1917929649353027344, PT ;  /* 0x4086232b0500780b */ /* 0x000fe20003f0e200 */
[----:B------:R-:W-:Y:S01]  /*1310*/  DFMA R6, R4, R6, 6.75539944105574400000e+15 ;  /* 0x433800000406742b */ /* 0x000fe20000000006 */
[----:B------:R-:W-:Y:S07]  /*1320*/  BSSY.RECONVERGENT B0, `(.L_x_14) ;  /* 0x000003f000007945 */ /* 0x000fee0003800200 */
[----:B------:R-:W-:-:S02]  /*1330*/  DADD R2, R6, -6.75539944105574400000e+15 ;  /* 0xc338000006027429 */ /* 0x000fc40000000000 */
[----:B0-----:R-:W-:-:S06]  /*1340*/  DFMA R26, -R14, R24, 1 ;  /* 0x3ff000000e1a742b */ /* 0x001fcc0000000118 */
[----:B------:R-:W-:Y:S01]  /*1350*/  DFMA R8, R2, -UR6, R4 ;  /* 0x8000000602087c2b */ /* 0x000fe20008000004 */
[----:B------:R-:W-:Y:S01]  /*1360*/  UMOV UR6, 0x3b39803f ;  /* 0x3b39803f00067882 */ /* 0x000fe20000000000 */
[----:B------:R-:W-:Y:S01]  /*1370*/  UMOV UR7, 0x3c7abc9e ;  /* 0x3c7abc9e00077882 */ /* 0x000fe20000000000 */
[----:B------:R-:W-:Y:S02]  /*1380*/  DFMA R26, R26, R26, R26 ;  /* 0x0000001a1a1a722b */ /* 0x000fe4000000001a */
[----:B-1----:R-:W-:-:S03]  /*1390*/  DFMA R22, R10, 2, R22 ;  /* 0x400000000a16782b */ /* 0x002fc60000000016 */
[----:B------:R-:W-:Y:S01]  /*13a0*/  DFMA R2, R2, -UR6, R8 ;  /* 0x8000000602027c2b */ /* 0x000fe20008000008 */
[----:B------:R-:W-:Y:S01]  /*13b0*/  UMOV UR6, 0x69ce2bdf ;  /* 0x69ce2bdf00067882 */ /* 0x000fe20000000000 */
[----:B------:R-:W-:Y:S01]  /*13c0*/  IMAD.MOV.U32 R8, RZ, RZ, -0x35dec16 ;  /* 0xfca213eaff087424 */ /* 0x000fe200078e00ff */
[----:B------:R-:W-:Y:S01]  /*13d0*/  UMOV UR7, 0x3e5ade15 ;  /* 0x3e5ade1500077882 */ /* 0x000fe20000000000 */
[----:B------:R-:W-:Y:S01]  /*13e0*/  IMAD.MOV.U32 R9, RZ, RZ, 0x3e928af3 ;  /* 0x3e928af3ff097424 */ /* 0x000fe200078e00ff */
[----:B------:R-:W-:-:S05]  /*13f0*/  DFMA R26, R24, R26, R24 ;  /* 0x0000001a181a722b */ /* 0x000fca0000000018 */
[----:B------:R-:W-:Y:S01]  /*1400*/  DFMA R8, R2, UR6, R8 ;  /* 0x0000000602087c2b */ /* 0x000fe20008000008 */
[----:B------:R-:W-:Y:S01]  /*1410*/  UMOV UR6, 0x62401315 ;  /* 0x6240131500067882 */ /* 0x000fe20000000000 */
[----:B------:R-:W-:Y:S01]  /*1420*/  UMOV UR7, 0x3ec71dee ;  /* 0x3ec71dee00077882 */ /* 0x000fe20000000000 */
[----:B------:R-:W-:-:S05]  /*1430*/  DFMA R24, -R14, R26, 1 ;  /* 0x3ff000000e18742b */ /* 0x000fca000000011a */
[----:B------:R-:W-:Y:S01]  /*1440*/  DFMA R8, R2, R8, UR6 ;  /* 0x0000000602087e2b */ /* 0x000fe20008000008 */
[----:B------:R-:W-:Y:S01]  /*1450*/  UMOV UR6, 0x7c89eb71 ;  /* 0x7c89eb7100067882 */ /* 0x000fe20000000000 */
[----:B------:R-:W-:Y:S01]  /*1460*/  UMOV UR7, 0x3efa0199 ;  /* 0x3efa019900077882 */ /* 0x000fe20000000000 */
[----:B------:R-:W-:-:S05]  /*1470*/  DFMA R28, R26, R24, R26 ;  /* 0x000000181a1c722b */ /* 0x000fca000000001a */
[----:B------:R-:W-:Y:S01]  /*1480*/  DFMA R8, R2, R8, UR6 ;  /* 0x0000000602087e2b */ /* 0x000fe20008000008 */
[----:B------:R-:W-:Y:S01]  /*1490*/  UMOV UR6, 0x14761f65 ;  /* 0x14761f6500067882 */ /* 0x000fe20000000000 */
[----:B------:R-:W-:Y:S01]  /*14a0*/  UMOV UR7, 0x3f2a01a0 ;  /* 0x3f2a01a000077882 */ /* 0x000fe20000000000 */
[----:B------:R-:W-:-:S05]  /*14b0*/  DMUL R10, R28, -R22 ;  /* 0x800000161c0a7228 */ /* 0x000fca0000000000 */
[----:B------:R-:W-:Y:S01]  /*14c0*/  DFMA R8, R2, R8, UR6 ;  /* 0x0000000602087e2b */ /* 0x000fe20008000008 */
[----:B------:R-:W-:Y:S01]  /*14d0*/  UMOV UR6, 0x1852b7af ;  /* 0x1852b7af00067882 */ /* 0x000fe20000000000 */
[----:B------:R-:W-:Y:S01]  /*14e0*/  UMOV UR7, 0x3f56c16c ;  /* 0x3f56c16c00077882 */ /* 0x000fe20000000000 */
[----:B------:R-:W-:-:S05]  /*14f0*/  DFMA R24, -R14, R10, -R22 ;  /* 0x0000000a0e18722b */ /* 0x000fca0000000916 */
[----:B------:R-:W-:Y:S01]  /*1500*/  DFMA R8, R2, R8, UR6 ;  /* 0x0000000602087e2b */ /* 0x000fe20008000008 */
[----:B------:R-:W-:Y:S01]  /*1510*/  UMOV UR6, 0x11122322 ;  /* 0x1112232200067882 */ /* 0x000fe20000000000 */
[----:B------:R-:W-:-:S06]  /*1520*/  UMOV UR7, 0x3f811111 ;  /* 0x3f81111100077882 */ /* 0x000fcc0000000000 */
        /* <DEDUP_REMOVED lines=9> */
[----:B------:R-:W-:-:S08]  /*15c0*/  DFMA R8, R2, R8, UR6 ;  /* 0x0000000602087e2b */ /* 0x000fd00008000008 */
[----:B------:R-:W-:-:S08]  /*15d0*/  DFMA R8, R2, R8, 1 ;  /* 0x3ff000000208742b */ /* 0x000fd00000000008 */
[----:B------:R-:W-:Y:S02]  /*15e0*/  DFMA R26, R2, R8, 1 ;  /* 0x3ff00000021a742b */ /* 0x000fe40000000008 */
[----:B------:R-:W-:Y:S02]  /*15f0*/  DFMA R2, R28, R24, R10 ;  /* 0x000000181c02722b */ /* 0x000fe4000000000a */
[----:B------:R-:W-:-:S06]  /*1600*/  DMUL R10, RZ, R16 ;  /* 0x00000010ff0a7228 */ /* 0x000fcc0000000000 */
[----:B------:R-:W-:Y:S02]  /*1610*/  IMAD R9, R6, 0x100000, R27 ;  /* 0x0010000006097824 */ /* 0x000fe400078e021b */
[----:B------:R-:W-:Y:S01]  /*1620*/  IMAD.MOV.U32 R8, RZ, RZ, R26 ;  /* 0x000000ffff087224 */ /* 0x000fe200078e001a */
[----:B------:R-:W-:Y:S06]  /*1630*/  @!P0 BRA `(.L_x_15) ;  /* 0x0000000000348947 */ /* 0x000fec0003800000 */
[----:B------:R-:W-:Y:S01]  /*1640*/  FSETP.GEU.AND P1, PT, |R5|, 4.2275390625, PT ;  /* 0x408748000500780b */ /* 0x000fe20003f2e200 */
[C---:B------:R-:W-:Y:S02]  /*1650*/  DADD R8, R4.reuse, +INF ;  /* 0x7ff0000004087429 */ /* 0x040fe40000000000 */
[----:B------:R-:W-:-:S08]  /*1660*/  DSETP.GEU.AND P0, PT, R4, RZ, PT ;  /* 0x000000ff0400722a */ /* 0x000fd00003f0e000 */
[----:B------:R-:W-:Y:S02]  /*1670*/  FSEL R8, R8, RZ, P0 ;  /* 0x000000ff08087208 */ /* 0x000fe40000000000 */
[----:B------:R-:W-:Y:S01]  /*1680*/  @!P1 LEA.HI R7, R6, R6, RZ, 0x1 ;  /* 0x0000000606079211 */ /* 0x000fe200078f08ff */
[----:B------:R-:W-:Y:S01]  /*1690*/  @!P1 IMAD.MOV.U32 R4, RZ, RZ, R26 ;  /* 0x000000ffff049224 */ /* 0x000fe200078e001a */
[----:B------:R-:W-:Y:S02]  /*16a0*/  FSEL R9, R9, RZ, P0 ;  /* 0x000000ff09097208 */ /* 0x000fe40000000000 */
[----:B------:R-:W-:-:S04]  /*16b0*/  @!P1 SHF.R.S32.HI R7, RZ, 0x1, R7 ;  /* 0x00000001ff079819 */ /* 0x000fc80000011407 */
[----:B------:R-:W-:Y:S01]  /*16c0*/  @!P1 IADD3 R6, PT, PT, R6, -R7, RZ ;  /* 0x8000000706069210 */ /* 0x000fe20007ffe0ff */
[----:B------:R-:W-:-:S03]  /*16d0*/  @!P1 IMAD R5, R7, 0x100000, R27 ;  /* 0x0010000007059824 */ /* 0x000fc600078e021b */
[----:B------:R-:W-:Y:S01]  /*16e0*/  @!P1 LEA R7, R6, 0x3ff00000, 0x14 ;  /* 0x3ff0000006079811 */ /* 0x000fe200078ea0ff */
[----:B------:R-:W-:-:S06]  /*16f0*/  @!P1 IMAD.MOV.U32 R6, RZ, RZ, RZ ;  /* 0x000000ffff069224 */ /* 0x000fcc00078e00ff */
[----:B------:R-:W-:-:S11]  /*1700*/  @!P1 DMUL R8, R4, R6 ;  /* 0x0000000604089228 */ /* 0x000fd60000000000 */
.L_x_15:
[----:B------:R-:W-:Y:S05]  /*1710*/  BSYNC.RECONVERGENT B0 ;  /* 0x0000000000007941 */ /* 0x000fea0003800200 */
.L_x_14:
[----:B------:R-:W-:Y:S01]  /*1720*/  DADD R4, -RZ, -R22 ;  /* 0x00000000ff047229 */ /* 0x000fe20000000916 */
[----:B------:R-:W-:Y:S01]  /*1730*/  FFMA R6, RZ, R15, R3 ;  /* 0x0000000fff067223 */ /* 0x000fe20000000003 */
[-C--:B------:R-:W-:Y:S01]  /*1740*/  DMUL R16, R16, R8.reuse ;  /* 0x0000000810107228 */ /* 0x080fe20000000000 */
[----:B------:R-:W-:Y:S01]  /*1750*/  BSSY.RECONVERGENT B1, `(.L_x_16) ;  /* 0x000000e000017945 */ /* 0x000fe20003800200 */
[----:B------:R-:W-:Y:S02]  /*1760*/  DFMA R10, R18, R8, -R10 ;  /* 0x00000008120a722b */ /* 0x000fe4000000080a */
[----:B------:R-:W-:-:S04]  /*1770*/  FSETP.GT.AND P0, PT, |R6|, 1.469367938527859385e-39, PT ;  /* 0x001000000600780b */ /* 0x000fc80003f04200 */
[----:B------:R-:W-:Y:S01]  /*1780*/  FSETP.GEU.AND P1, PT, |R5|, 6.5827683646048100446e-37, PT ;  /* 0x036000000500780b */ /* 0x000fe20003f2e200 */
[----:B------:R-:W-:Y:S02]  /*1790*/  DFMA R16, RZ, R18, R16 ;  /* 0x00000012ff10722b */ /* 0x000fe40000000010 */
[----:B------:R-:W-:-:S06]  /*17a0*/  DADD R32, -R10, R32 ;  /* 0x000000000a207229 */ /* 0x000fcc0000000120 */
[----:B------:R-:W-:-:S04]  /*17b0*/  DADD R12, -R16, R12 ;  /* 0x00000000100c7229 */ /* 0x000fc8000000010c */
[----:B------:R-:W-:Y:S07]  /*17c0*/  @P0 BRA P1, `(.L_x_17) ;  /* 0x0000000000180947 */ /* 0x000fee0000800000 */
[----:B------:R-:W-:Y:S01]  /*17d0*/  IMAD.MOV.U32 R3, RZ, RZ, R5 ;  /* 0x000000ffff037224 */ /* 0x000fe200078e0005 */
[----:B------:R-:W-:Y:S01]  /*17e0*/  MOV R2, 0x1820 ;  /* 0x0000182000027802 */ /* 0x000fe20000000f00 */
[----:B------:R-:W-:Y:S02]  /*17f0*/  IMAD.MOV.U32 R8, RZ, RZ, R14 ;  /* 0x000000ffff087224 */ /* 0x000fe400078e000e */
[----:B------:R-:W-:-:S07]  /*1800*/  IMAD.MOV.U32 R9, RZ, RZ, R15 ;  /* 0x000000ffff097224 */ /* 0x000fce00078e000f */
[----:B------:R-:W-:Y:S05]  /*1810*/  CALL.REL.NOINC `($__internal_0_$__cuda_sm20_div_rn_f64_full) ;  /* 0x00000068003c7944 */ /* 0x000fea0003c00000 */
[----:B------:R-:W-:-:S07]  /*1820*/  IMAD.MOV.U32 R2, RZ, RZ, R4 ;  /* 0x000000ffff027224 */ /* 0x000fce00078e0004 */
.L_x_17:
[----:B------:R-:W-:Y:S05]  /*1830*/  BSYNC.RECONVERGENT B1 ;  /* 0x0000000000017941 */ /* 0x000fea0003800200 */
.L_x_16:
[----:B------:R-:W0:Y:S02]  /*1840*/  LDC.64 R10, c[0x0][0x3a0] ;  /* 0x0000e800ff0a7b82 */ /* 0x000e240000000a00 */
[----:B0-----:R-:W2:Y:S01]  /*1850*/  LDG.E.64 R38, desc[UR4][R10.64+0x30] ;  /* 0x000030040a267981 */ /* 0x001ea2000c1e1b00 */
[----:B------:R-:W-:Y:S02]  /*1860*/  IMAD.MOV.U32 R6, RZ, RZ, 0x652b82fe ;  /* 0x652b82feff067424 */ /* 0x000fe400078e00ff */
[----:B------:R-:W-:Y:S01]  /*1870*/  IMAD.MOV.U32 R7, RZ, RZ, 0x3ff71547 ;  /* 0x3ff71547ff077424 */ /* 0x000fe200078e00ff */
[----:B------:R-:W-:Y:S01]  /*1880*/  UMOV UR6, 0xfefa39ef ;  /* 0xfefa39ef00067882 */ /* 0x000fe20000000000 */
[----:B------:R-:W-:Y:S01]  /*1890*/  UMOV UR7, 0x3fe62e42 ;  /* 0x3fe62e4200077882 */ /* 0x000fe20000000000 */
[----:B------:R0:W5:Y:S01]  /*18a0*/  LDG.E.64 R36, desc[UR4][R10.64+0x18] ;  /* 0x000018040a247981 */ /* 0x000162000c1e1b00 */
[----:B------:R-:W-:Y:S01]  /*18b0*/  FSETP.GEU.AND P0, PT, |R3|, 4.1917929649353027344, PT ;  /* 0x4086232b0300780b */ /* 0x000fe20003f0e200 */
[----:B------:R-:W-:Y:S01]  /*18c0*/  BSSY.RECONVERGENT B0, `(.L_x_18) ;  /* 0x0000042000007945 */ /* 0x000fe20003800200 */
[----:B------:R-:W-:Y:S01]  /*18d0*/  DFMA R6, R2, R6, 6.75539944105574400000e+15 ;  /* 0x433800000206742b */ /* 0x000fe20000000006 */
[----:B0-----:R-:W-:-:S07]  /*18e0*/  IMAD.MOV.U32 R10, RZ, RZ, 0x1 ;  /* 0x00000001ff0a7424 */ /* 0x001fce00078e00ff */
[----:B------:R-:W-:-:S08]  /*18f0*/  DADD R4, R6, -6.75539944105574400000e+15 ;  /* 0xc338000006047429 */ /* 0x000fd00000000000 */
[----:B------:R-:W-:Y:S01]  /*1900*/  DFMA R8, R4, -UR6, R2 ;  /* 0x8000000604087c2b */ /* 0x000fe20008000002 */
[----:B------:R-:W-:Y:S01]  /*1910*/  UMOV UR6, 0x3b39803f ;  /* 0x3b39803f00067882 */ /* 0x000fe20000000000 */
[----:B------:R-:W-:-:S06]  /*1920*/  UMOV UR7, 0x3c7abc9e ;  /* 0x3c7abc9e00077882 */ /* 0x000fcc0000000000 */
[----:B------:R-:W-:Y:S01]  /*1930*/  DFMA R4, R4, -UR6, R8 ;  /* 0x8000000604047c2b */ /* 0x000fe20008000008 */
[----:B------:R-:W-:Y:S01]  /*1940*/  UMOV UR6, 0x69ce2bdf ;  /* 0x69ce2bdf00067882 */ /* 0x000fe20000000000 */
[----:B------:R-:W-:Y:S01]  /*1950*/  IMAD.MOV.U32 R8, RZ, RZ, -0x35dec16 ;  /* 0xfca213eaff087424 */ /* 0x000fe200078e00ff */
[----:B------:R-:W-:Y:S01]  /*1960*/  MOV R9, 0x3e928af3 ;  /* 0x3e928af300097802 */ /* 0x000fe20000000f00 */
[----:B------:R-:W-:-:S05]  /*1970*/  UMOV UR7, 0x3e5ade15 ;  /* 0x3e5ade1500077882 */ /* 0x000fca0000000000 */
[----:B------:R-:W-:Y:S01]  /*1980*/  DFMA R8, R4, UR6, R8 ;  /* 0x0000000604087c2b */ /* 0x000fe20008000008 */
        /* <DEDUP_REMOVED lines=26> */
[----:B------:R-:W-:-:S08]  /*1b30*/  DMUL R8, RZ, R12 ;  /* 0x0000000cff087228 */ /* 0x000fd00000000000 */
[----:B------:R-:W-:Y:S02]  /*1b40*/  IMAD R35, R6, 0x100000, R19 ;  /* 0x0010000006237824 */ /* 0x000fe400078e0213 */
[----:B------:R-:W-:Y:S01]  /*1b50*/  IMAD.MOV.U32 R34, RZ, RZ, R18 ;  /* 0x000000ffff227224 */ /* 0x000fe200078e0012 */
[----:B--2---:R-:W0:Y:S02]  /*1b60*/  MUFU.RCP64H R11, R39 ;  /* 0x00000027000b7308 */ /* 0x004e240000001800 */
[----:B0-----:R-:W-:-:S08]  /*1b70*/  DFMA R14, -R38, R10, 1 ;  /* 0x3ff00000260e742b */ /* 0x001fd0000000010a */
[----:B------:R-:W-:-:S08]  /*1b80*/  DFMA R14, R14, R14, R14 ;  /* 0x0000000e0e0e722b */ /* 0x000fd0000000000e */
[----:B------:R-:W-:-:S08]  /*1b90*/  DFMA R14, R10, R14, R10 ;  /* 0x0000000e0a0e722b */ /* 0x000fd0000000000a */
[----:B------:R-:W-:-:S08]  /*1ba0*/  DFMA R10, -R38, R14, 1 ;  /* 0x3ff00000260a742b */ /* 0x000fd0000000010e */
[----:B------:R-:W-:-:S08]  /*1bb0*/  DFMA R10, R14, R10, R14 ;  /* 0x0000000a0e0a722b */ /* 0x000fd0000000000e */
[----:B------:R-:W-:-:S08]  /*1bc0*/  DMUL R14, R20, -R10 ;  /* 0x8000000a140e7228 */ /* 0x000fd00000000000 */
[----:B------:R-:W-:-:S08]  /*1bd0*/  DFMA R16, -R38, R14, -R20 ;  /* 0x0000000e2610722b */ /* 0x000fd00000000914 */
[----:B------:R-:W-:Y:S02]  /*1be0*/  DFMA R4, R10, R16, R14 ;  /* 0x000000100a04722b */ /* 0x000fe4000000000e */
[----:B------:R-:W-:Y:S01]  /*1bf0*/  DADD R10, -RZ, -R20 ;  /* 0x00000000ff0a7229 */ /* 0x000fe20000000914 */
[----:B------:R-:W-:Y:S10]  /*1c00*/  @!P0 BRA `(.L_x_19) ;  /* 0x0000000000348947 */ /* 0x000ff40003800000 */
[----:B------:R-:W-:Y:S01]  /*1c10*/  FSETP.GEU.AND P1, PT, |R3|, 4.2275390625, PT ;  /* 0x408748000300780b */ /* 0x000fe20003f2e200 */
[C---:B------:R-:W-:Y:S02]  /*1c20*/  DADD R14, R2.reuse, +INF ;  /* 0x7ff00000020e7429 */ /* 0x040fe40000000000 */
[----:B------:R-:W-:-:S08]  /*1c30*/  DSETP.GEU.AND P0, PT, R2, RZ, PT ;  /* 0x000000ff0200722a */ /* 0x000fd00003f0e000 */
[----:B------:R-:W-:Y:S02]  /*1c40*/  FSEL R34, R14, RZ, P0 ;  /* 0x000000ff0e227208 */ /* 0x000fe40000000000 */
[----:B------:R-:W-:Y:S01]  /*1c50*/  @!P1 LEA.HI R7, R6, R6, RZ, 0x1 ;  /* 0x0000000606079211 */ /* 0x000fe200078f08ff */
[----:B------:R-:W-:Y:S01]  /*1c60*/  @!P1 IMAD.MOV.U32 R2, RZ, RZ, R18 ;  /* 0x000000ffff029224 */ /* 0x000fe200078e0012 */
[----:B------:R-:W-:Y:S02]  /*1c70*/  FSEL R35, R15, RZ, P0 ;  /* 0x000000ff0f237208 */ /* 0x000fe40000000000 */
[----:B------:R-:W-:-:S05]  /*1c80*/  @!P1 SHF.R.S32.HI R7, RZ, 0x1, R7 ;  /* 0x00000001ff079819 */ /* 0x000fca0000011407 */
[----:B------:R-:W-:Y:S02]  /*1c90*/  @!P1 IMAD.IADD R6, R6, 0x1, -R7 ;  /* 0x0000000106069824 */ /* 0x000fe400078e0a07 */
[----:B------:R-:W-:-:S03]  /*1ca0*/  @!P1 IMAD R3, R7, 0x100000, R19 ;  /* 0x0010000007039824 */ /* 0x000fc600078e0213 */
[----:B------:R-:W-:Y:S01]  /*1cb0*/  @!P1 LEA R7, R6, 0x3ff00000, 0x14 ;  /* 0x3ff0000006079811 */ /* 0x000fe200078ea0ff */
[----:B------:R-:W-:-:S06]  /*1cc0*/  @!P1 IMAD.MOV.U32 R6, RZ, RZ, RZ ;  /* 0x000000ffff069224 */ /* 0x000fcc00078e00ff */
[----:B------:R-:W-:-:S11]  /*1cd0*/  @!P1 DMUL R34, R2, R6 ;  /* 0x0000000602229228 */ /* 0x000fd60000000000 */
.L_x_19:
[----:B------:R-:W-:Y:S05]  /*1ce0*/  BSYNC.RECONVERGENT B0 ;  /* 0x0000000000007941 */ /* 0x000fea0003800200 */
.L_x_18:
[----:B------:R-:W-:Y:S01]  /*1cf0*/  FFMA R2, RZ, R39, R5 ;  /* 0x00000027ff027223 */ /* 0x000fe20000000005 */
[----:B------:R-:W-:Y:S01]  /*1d00*/  FSETP.GEU.AND P1, PT, |R11|, 6.5827683646048100446e-37, PT ;  /* 0x036000000b00780b */ /* 0x000fe20003f2e200 */
[-C--:B------:R-:W-:Y:S01]  /*1d10*/  DMUL R12, R12, R34.reuse ;  /* 0x000000220c0c7228 */ /* 0x080fe20000000000 */
[----:B------:R-:W-:Y:S01]  /*1d20*/  BSSY.RECONVERGENT B1, `(.L_x_20) ;  /* 0x000000c000017945 */ /* 0x000fe20003800200 */
[----:B------:R-:W-:Y:S01]  /*1d30*/  DFMA R34, R32, R34, -R8 ;  /* 0x000000222022722b */ /* 0x000fe20000000808 */
[----:B------:R-:W-:-:S05]  /*1d40*/  FSETP.GT.AND P0, PT, |R2|, 1.469367938527859385e-39, PT ;  /* 0x001000000200780b */ /* 0x000fca0003f04200 */
[----:B------:R-:W-:-:S08]  /*1d50*/  DFMA R32, RZ, R32, R12 ;  /* 0x00000020ff20722b */ /* 0x000fd0000000000c */
[----:B------:R-:W-:Y:S05]  /*1d60*/  @P0 BRA P1, `(.L_x_21) ;  /* 0x00000000001c0947 */ /* 0x000fea0000800000 */
[----:B------:R-:W-:Y:S01]  /*1d70*/  IMAD.MOV.U32 R4, RZ, RZ, R10 ;  /* 0x000000ffff047224 */ /* 0x000fe200078e000a */
[----:B------:R-:W-:Y:S01]  /*1d80*/  MOV R9, R39 ;  /* 0x0000002700097202 */ /* 0x000fe20000000f00 */
[----:B------:R-:W-:Y:S01]  /*1d90*/  IMAD.MOV.U32 R3, RZ, RZ, R11 ;  /* 0x000000ffff037224 */ /* 0x000fe200078e000b */
[----:B------:R-:W-:Y:S01]  /*1da0*/  MOV R2, 0x1dd0 ;  /* 0x00001dd000027802 */ /* 0x000fe20000000f00 */
[----:B------:R-:W-:-:S07]  /*1db0*/  IMAD.MOV.U32 R8, RZ, RZ, R38 ;  /* 0x000000ffff087224 */ /* 0x000fce00078e0026 */
[----:B-----5:R-:W-:Y:S05]  /*1dc0*/  CALL.REL.NOINC `($__internal_0_$__cuda_sm20_div_rn_f64_full) ;  /* 0x0000006000d07944 */ /* 0x020fea0003c00000 */
[----:B------:R-:W-:-:S07]  /*1dd0*/  IMAD.MOV.U32 R5, RZ, RZ, R3 ;  /* 0x000000ffff057224 */ /* 0x000fce00078e0003 */
.L_x_21:
[----:B------:R-:W-:Y:S05]  /*1de0*/  BSYNC.RECONVERGENT B1 ;  /* 0x0000000000017941 */ /* 0x000fea0003800200 */
.L_x_20:
[----:B------:R-:W0:Y:S02]  /*1df0*/  LDC.64 R12, c[0x0][0x3a0] ;  /* 0x0000e800ff0c7b82 */ /* 0x000e240000000a00 */
[----:B0-----:R-:W2:Y:S01]  /*1e00*/  LDG.E.64 R30, desc[UR4][R12.64+0x38] ;  /* 0x000038040c1e7981 */ /* 0x001ea2000c1e1b00 */
[----:B------:R-:W-:Y:S02]  /*1e10*/  IMAD.MOV.U32 R6, RZ, RZ, 0x652b82fe ;  /* 0x652b82feff067424 */ /* 0x000fe400078e00ff */
[----:B------:R-:W-:Y:S01]  /*1e20*/  IMAD.MOV.U32 R7, RZ, RZ, 0x3ff71547 ;  /* 0x3ff71547ff077424 */ /* 0x000fe200078e00ff */
[----:B------:R-:W-:Y:S01]  /*1e30*/  UMOV UR6, 0xfefa39ef ;  /* 0xfefa39ef00067882 */ /* 0x000fe20000000000 */
[----:B------:R-:W-:Y:S01]  /*1e40*/  UMOV UR7, 0x3fe62e42 ;  /* 0x3fe62e4200077882 */ /* 0x000fe20000000000 */
[----:B------:R-:W-:Y:S01]  /*1e50*/  IMAD.MOV.U32 R10, RZ, RZ, 0x1 ;  /* 0x00000001ff0a7424 */ /* 0x000fe200078e00ff */
[----:B------:R0:W5:Y:S01]  /*1e60*/  LDG.E.64 R28, desc[UR4][R12.64+0x20] ;  /* 0x000020040c1c7981 */ /* 0x000162000c1e1b00 */
[----:B------:R-:W-:Y:S01]  /*1e70*/  FSETP.GEU.AND P2, PT, |R5|, 4.1917929649353027344, PT ;  /* 0x4086232b0500780b */ /* 0x000fe20003f4e200 */
[----:B------:R-:W-:Y:S01]  /*1e80*/  DFMA R6, R4, R6, 6.75539944105574400000e+15 ;  /* 0x433800000406742b */ /* 0x000fe20000000006 */
[----:B------:R-:W-:Y:S07]  /*1e90*/  BSSY.RECONVERGENT B0, `(.L_x_22) ;  /* 0x0000042000007945 */ /* 0x000fee0003800200 */
[----:B------:R-:W-:-:S08]  /*1ea0*/  DADD R8, R6, -6.75539944105574400000e+15 ;  /* 0xc338000006087429 */ /* 0x000fd00000000000 */
[----:B------:R-:W-:Y:S01]  /*1eb0*/  DFMA R2, R8, -UR6, R4 ;  /* 0x8000000608027c2b */ /* 0x000fe20008000004 */
[----:B------:R-:W-:Y:S01]  /*1ec0*/  UMOV UR6, 0x3b39803f ;  /* 0x3b39803f00067882 */ /* 0x000fe20000000000 */
[----:B------:R-:W-:-:S06]  /*1ed0*/  UMOV UR7, 0x3c7abc9e ;  /* 0x3c7abc9e00077882 */ /* 0x000fcc0000000000 */
[----:B------:R-:W-:Y:S01]  /*1ee0*/  DFMA R8, R8, -UR6, R2 ;  /* 0x8000000608087c2b */ /* 0x000fe20008000002 */
[----:B------:R-:W-:Y:S01]  /*1ef0*/  UMOV UR6, 0x69ce2bdf ;  /* 0x69ce2bdf00067882 */ /* 0x000fe20000000000 */
[----:B------:R-:W-:Y:S01]  /*1f00*/  IMAD.MOV.U32 R2, RZ, RZ, -0x35dec16 ;  /* 0xfca213eaff027424 */ /* 0x000fe200078e00ff */
[----:B------:R-:W-:Y:S01]  /*1f10*/  UMOV UR7, 0x3e5ade15 ;  /* 0x3e5ade1500077882 */ /* 0x000fe20000000000 */
[----:B------:R-:W-:-:S06]  /*1f20*/  IMAD.MOV.U32 R3, RZ, RZ, 0x3e928af3 ;  /* 0x3e928af3ff037424 */ /* 0x000fcc00078e00ff */
        /* <DEDUP_REMOVED lines=23> */
[----:B------:R-:W-:Y:S01]  /*20a0*/  UMOV UR7, 0x3fe00000 ;  /* 0x3fe0000000077882 */ /* 0x000fe20000000000 */
[----:B--2---:R-:W0:Y:S02]  /*20b0*/  MUFU.RCP64H R11, R31 ;  /* 0x0000001f000b7308 */ /* 0x004e240000001800 */
[----:B0-----:R-:W-:-:S08]  /*20c0*/  DFMA R12, -R30, R10, 1 ;  /* 0x3ff000001e0c742b */ /* 0x001fd0000000010a */
[----:B------:R-:W-:-:S08]  /*20d0*/  DFMA R12, R12, R12, R12 ;  /* 0x0000000c0c0c722b */ /* 0x000fd0000000000c */
[----:B------:R-:W-:-:S08]  /*20e0*/  DFMA R12, R10, R12, R10 ;  /* 0x0000000c0a0c722b */ /* 0x000fd0000000000a */
[----:B------:R-:W-:-:S08]  /*20f0*/  DFMA R10, -R30, R12, 1 ;  /* 0x3ff000001e0a742b */ /* 0x000fd0000000010c */
[----:B------:R-:W-:Y:S02]  /*2100*/  DFMA R12, R12, R10, R12 ;  /* 0x0000000a0c0c722b */ /* 0x000fe4000000000c */
[----:B------:R-:W-:-:S06]  /*2110*/  DFMA R10, R8, R2, UR6 ;  /* 0x00000006080a7e2b */ /* 0x000fcc0008000002 */
[----:B------:R-:W-:Y:S02]  /*2120*/  DMUL R14, R20, -R12 ;  /* 0x8000000c140e7228 */ /* 0x000fe40000000000 */
[----:B------:R-:W-:-:S06]  /*2130*/  DFMA R10, R8, R10, 1 ;  /* 0x3ff00000080a742b */ /* 0x000fcc000000000a */
[----:B------:R-:W-:Y:S02]  /*2140*/  DFMA R16, -R30, R14, -R20 ;  /* 0x0000000e1e10722b */ /* 0x000fe40000000914 */
[----:B------:R-:W-:-:S06]  /*2150*/  DFMA R10, R8, R10, 1 ;  /* 0x3ff00000080a742b */ /* 0x000fcc000000000a */
[----:B------:R-:W-:Y:S02]  /*2160*/  DFMA R2, R12, R16, R14 ;  /* 0x000000100c02722b */ /* 0x000fe4000000000e */
[----:B------:R-:W-:Y:S02]  /*2170*/  DADD R12, -RZ, -R20 ;  /* 0x00000000ff0c7229 */ /* 0x000fe40000000914 */
[----:B------:R-:W-:Y:S02]  /*2180*/  IMAD R15, R6, 0x100000, R11 ;  /* 0x00100000060f7824 */ /* 0x000fe400078e020b */
[----:B------:R-:W-:-:S04]  /*2190*/  IMAD.MOV.U32 R14, RZ, RZ, R10 ;  /* 0x000000ffff0e7224 */ /* 0x000fc800078e000a */
[----:B------:R-:W-:Y:S02]  /*21a0*/  FFMA R8, RZ, R31, R3 ;  /* 0x0000001fff087223 */ /* 0x000fe40000000003 */
[----:B------:R-:W-:-:S03]  /*21b0*/  FSETP.GEU.AND P1, PT, |R13|, 6.5827683646048100446e-37, PT ;  /* 0x036000000d00780b */ /* 0x000fc60003f2e200 */
[----:B------:R-:W-:Y:S01]  /*21c0*/  FSETP.GT.AND P0, PT, |R8|, 1.469367938527859385e-39, PT ;  /* 0x001000000800780b */ /* 0x000fe20003f04200 */
[----:B------:R-:W-:-:S12]  /*21d0*/  @!P2 BRA `(.L_x_23) ;  /* 0x000000000034a947 */ /* 0x000fd80003800000 */
[----:B------:R-:W-:Y:S01]  /*21e0*/  FSETP.GEU.AND P3, PT, |R5|, 4.2275390625, PT ;  /* 0x408748000500780b */ /* 0x000fe20003f6e200 */
[C---:B------:R-:W-:Y:S02]  /*21f0*/  DADD R8, R4.reuse, +INF ;  /* 0x7ff0000004087429 */ /* 0x040fe40000000000 */
[----:B------:R-:W-:-:S08]  /*2200*/  DSETP.GEU.AND P2, PT, R4, RZ, PT ;  /* 0x000000ff0400722a */ /* 0x000fd00003f4e000 */
[----:B------:R-:W-:Y:S02]  /*2210*/  FSEL R14, R8, RZ, P2 ;  /* 0x000000ff080e7208 */ /* 0x000fe40001000000 */
[----:B------:R-:W-:Y:S02]  /*2220*/  @!P3 LEA.HI R7, R6, R6, RZ, 0x1 ;  /* 0x000000060607b211 */ /* 0x000fe400078f08ff */
[----:B------:R-:W-:Y:S02]  /*2230*/  @!P3 MOV R4, R10 ;  /* 0x0000000a0004b202 */ /* 0x000fe40000000f00 */
[----:B------:R-:W-:Y:S02]  /*2240*/  @!P3 SHF.R.S32.HI R7, RZ, 0x1, R7 ;  /* 0x00000001ff07b819 */ /* 0x000fe40000011407 */
[----:B------:R-:W-:-:S03]  /*2250*/  FSEL R15, R9, RZ, P2 ;  /* 0x000000ff090f7208 */ /* 0x000fc60001000000 */
[----:B------:R-:W-:Y:S02]  /*2260*/  @!P3 IMAD.IADD R6, R6, 0x1, -R7 ;  /* 0x000000010606b824 */ /* 0x000fe400078e0a07 */
[----:B------:R-:W-:-:S03]  /*2270*/  @!P3 IMAD R5, R7, 0x100000, R11 ;  /* 0x001000000705b824 */ /* 0x000fc600078e020b */
[----:B------:R-:W-:Y:S01]  /*2280*/  @!P3 LEA R7, R6, 0x3ff00000, 0x14 ;  /* 0x3ff000000607b811 */ /* 0x000fe200078ea0ff */
[----:B------:R-:W-:-:S06]  /*2290*/  @!P3 IMAD.MOV.U32 R6, RZ, RZ, RZ ;  /* 0x000000ffff06b224 */ /* 0x000fcc00078e00ff */
[----:B------:R-:W-:-:S11]  /*22a0*/  @!P3 DMUL R14, R4, R6 ;  /* 0x00000006040eb228 */ /* 0x000fd60000000000 */
.L_x_23:
[----:B------:R-:W-:Y:S05]  /*22b0*/  BSYNC.RECONVERGENT B0 ;  /* 0x0000000000007941 */ /* 0x000fea0003800200 */
.L_x_22:
[----:B------:R-:W-:Y:S04]  /*22c0*/  BSSY.RECONVERGENT B1, `(.L_x_24) ;  /* 0x0000009000017945 */ /* 0x000fe80003800200 */
[----:B------:R-:W-:Y:S05]  /*22d0*/  @P0 BRA P1, `(.L_x_25) ;  /* 0x00000000001c0947 */ /* 0x000fea0000800000 */
[----:B------:R-:W-:Y:S01]  /*22e0*/  IMAD.MOV.U32 R4, RZ, RZ, R12 ;  /* 0x000000ffff047224 */ /* 0x000fe200078e000c */
[----:B------:R-:W-:Y:S01]  /*22f0*/  MOV R2, 0x2340 ;  /* 0x0000234000027802 */ /* 0x000fe20000000f00 */
[----:B------:R-:W-:Y:S02]  /*2300*/  IMAD.MOV.U32 R3, RZ, RZ, R13 ;  /* 0x000000ffff037224 */ /* 0x000fe400078e000d */
[----:B------:R-:W-:Y:S02]  /*2310*/  IMAD.MOV.U32 R8, RZ, RZ, R30 ;  /* 0x000000ffff087224 */ /* 0x000fe400078e001e */
[----:B------:R-:W-:-:S07]  /*2320*/  IMAD.MOV.U32 R9, RZ, RZ, R31 ;  /* 0x000000ffff097224 */ /* 0x000fce00078e001f */
[----:B-----5:R-:W-:Y:S05]  /*2330*/  CALL.REL.NOINC `($__internal_0_$__cuda_sm20_div_rn_f64_full) ;  /* 0x0000005c00747944 */ /* 0x020fea0003c00000 */
[----:B------:R-:W-:-:S07]  /*2340*/  IMAD.MOV.U32 R2, RZ, RZ, R4 ;  /* 0x000000ffff027224 */ /* 0x000fce00078e0004 */
.L_x_25:
[----:B------:R-:W-:Y:S05]  /*2350*/  BSYNC.RECONVERGENT B1 ;  /* 0x0000000000017941 */ /* 0x000fea0003800200 */
.L_x_24:
[----:B------:R-:W0:Y:S02]  /*2360*/  LDC.64 R12, c[0x0][0x3a0] ;  /* 0x0000e800ff0c7b82 */ /* 0x000e240000000a00 */
[----:B0-----:R-:W2:Y:S01]  /*2370*/  LDG.E.64 R26, desc[UR4][R12.64+0x40] ;  /* 0x000040040c1a7981 */ /* 0x001ea2000c1e1b00 */
[----:B------:R-:W-:Y:S02]  /*2380*/  IMAD.MOV.U32 R6, RZ, RZ, 0x652b82fe ;  /* 0x652b82feff067424 */ /* 0x000fe400078e00ff */
[----:B------:R-:W-:Y:S01]  /*2390*/  IMAD.MOV.U32 R7, RZ, RZ, 0x3ff71547 ;  /* 0x3ff71547ff077424 */ /* 0x000fe200078e00ff */
[----:B------:R-:W-:Y:S01]  /*23a0*/  UMOV UR6, 0xfefa39ef ;  /* 0xfefa39ef00067882 */ /* 0x000fe20000000000 */
[----:B------:R-:W-:Y:S01]  /*23b0*/  UMOV UR7, 0x3fe62e42 ;  /* 0x3fe62e4200077882 */ /* 0x000fe20000000000 */
[----:B------:R-:W-:Y:S01]  /*23c0*/  MOV R10, 0x1 ;  /* 0x00000001000a7802 */ /* 0x000fe20000000f00 */
        /* <DEDUP_REMOVED lines=44> */
[----:B------:R-:W-:-:S08]  /*2690*/  DMUL R16, R20, -R12 ;  /* 0x8000000c14107228 */ /* 0x000fd00000000000 */
[----:B------:R-:W-:-:S08]  /*26a0*/  DFMA R18, -R26, R16, -R20 ;  /* 0x000000101a12722b */ /* 0x000fd00000000914 */
[----:B------:R-:W-:Y:S02]  /*26b0*/  DFMA R4, R12, R18, R16 ;  /* 0x000000120c04722b */ /* 0x000fe40000000010 */
[----:B------:R-:W-:Y:S02]  /*26c0*/  DFMA R12, R8, R10, 1 ;  /* 0x3ff00000080c742b */ /* 0x000fe4000000000a */
[----:B------:R-:W-:-:S06]  /*26d0*/  DADD R10, -RZ, -R20 ;  /* 0x00000000ff0a7229 */ /* 0x000fcc0000000914 */
[----:B------:R-:W-:Y:S01]  /*26e0*/  DFMA R8, R8, R12, 1 ;  /* 0x3ff000000808742b */ /* 0x000fe2000000000c */
[----:B------:R-:W-:-:S03]  /*26f0*/  FFMA R12, RZ, R27, R5 ;  /* 0x0000001bff0c7223 */ /* 0x000fc60000000005 */
[----:B------:R-:W-:Y:S02]  /*2700*/  FSETP.GEU.AND P1, PT, |R11|, 6.5827683646048100446e-37, PT ;  /* 0x036000000b00780b */ /* 0x000fe40003f2e200 */
[----:B------:R-:W-:-:S04]  /*2710*/  FSETP.GT.AND P0, PT, |R12|, 1.469367938527859385e-39, PT ;  /* 0x001000000c00780b */ /* 0x000fc80003f04200 */
        /* <DEDUP_REMOVED lines=16> */
.L_x_27:
[----:B------:R-:W-:Y:S05]  /*2820*/  BSYNC.RECONVERGENT B0 ;  /* 0x0000000000007941 */ /* 0x000fea0003800200 */
.L_x_26:
        /* <DEDUP_REMOVED lines=8> */
[----:B------:R-:W-:-:S07]  /*28b0*/  MOV R5, R3 ;  /* 0x0000000300057202 */ /* 0x000fce0000000f00 */
.L_x_29:
[----:B------:R-:W-:Y:S05]  /*28c0*/  BSYNC.RECONVERGENT B1 ;  /* 0x0000000000017941 */ /* 0x000fea0003800200 */
.L_x_28:
[----:B------:R-:W-:Y:S01]  /*28d0*/  IMAD.MOV.U32 R8, RZ, RZ, 0x652b82fe ;  /* 0x652b82feff087424 */ /* 0x000fe200078e00ff */
[----:B------:R-:W0:Y:S01]  /*28e0*/  LDC.64 R18, c[0x0][0x3a0] ;  /* 0x0000e800ff127b82 */ /* 0x000e220000000a00 */
[----:B------:R-:W-:-:S06]  /*28f0*/  IMAD.MOV.U32 R9, RZ, RZ, 0x3ff71547 ;  /* 0x3ff71547ff097424 */ /* 0x000fcc00078e00ff */
[----:B------:R-:W-:Y:S01]  /*2900*/  DFMA R8, R4, R8, 6.75539944105574400000e+15 ;  /* 0x433800000408742b */ /* 0x000fe20000000008 */
[----:B------:R-:W-:Y:S01]  /*2910*/  UMOV UR6, 0xfefa39ef ;  /* 0xfefa39ef00067882 */ /* 0x000fe20000000000 */
[----:B------:R-:W-:-:S06]  /*2920*/  UMOV UR7, 0x3fe62e42 ;  /* 0x3fe62e4200077882 */ /* 0x000fcc0000000000 */
[----:B------:R-:W-:-:S08]  /*2930*/  DADD R10, R8, -6.75539944105574400000e+15 ;  /* 0xc3380000080a7429 */ /* 0x000fd00000000000 */
[C---:B------:R-:W-:Y:S01]  /*2940*/  DFMA R16, R10.reuse, -UR6, R4 ;  /* 0x800000060a107c2b */ /* 0x040fe20008000004 */
[----:B------:R-:W-:Y:S01]  /*2950*/  UMOV UR6, 0x3b39803f ;  /* 0x3b39803f00067882 */ /* 0x000fe20000000000 */
[----:B------:R-:W-:Y:S01]  /*2960*/  UMOV UR7, 0x3c7abc9e ;  /* 0x3c7abc9e00077882 */ /* 0x000fe20000000000 */
[----:B------:R-:W1:Y:S01]  /*2970*/  MUFU.RCP64H R43, R39 ;  /* 0x00000027002b7308 */ /* 0x000e620000001800 */
[----:B------:R-:W-:Y:S01]  /*2980*/  IMAD.MOV.U32 R42, RZ, RZ, 0x1 ;  /* 0x00000001ff2a7424 */ /* 0x000fe200078e00ff */
[----:B------:R-:W-:Y:S01]  /*2990*/  FSETP.GEU.AND P0, PT, |R5|, 4.1917929649353027344, PT ;  /* 0x4086232b0500780b */ /* 0x000fe20003f0e200 */
[----:B0-----:R-:W5:Y:S02]  /*29a0*/  LDG.E.64 R2, desc[UR4][R18.64] ;  /* 0x0000000412027981 */ /* 0x001f64000c1e1b00 */
[----:B------:R-:W-:Y:S01]  /*29b0*/  DFMA R10, R10, -UR6, R16 ;  /* 0x800000060a0a7c2b */ /* 0x000fe20008000010 */
[----:B------:R-:W-:Y:S01]  /*29c0*/  IMAD.MOV.U32 R16, RZ, RZ, -0x35dec16 ;  /* 0xfca213eaff107424 */ /* 0x000fe200078e00ff */
[----:B------:R-:W5:Y:S01]  /*29d0*/  LDG.E.64 R6, desc[UR4][R18.64+0x8] ;  /* 0x0000080412067981 */ /* 0x000f62000c1e1b00 */
[----:B------:R-:W-:Y:S01]  /*29e0*/  IMAD.MOV.U32 R17, RZ, RZ, 0x3e928af3 ;  /* 0x3e928af3ff117424 */ /* 0x000fe200078e00ff */
[----:B------:R-:W-:Y:S01]  /*29f0*/  UMOV UR6, 0x69ce2bdf ;  /* 0x69ce2bdf00067882 */ /* 0x000fe20000000000 */
[----:B------:R-:W-:Y:S01]  /*2a00*/  UMOV UR7, 0x3e5ade15 ;  /* 0x3e5ade1500077882 */ /* 0x000fe20000000000 */
[----:B------:R0:W5:Y:S01]  /*2a10*/  LDG.E.64 R22, desc[UR4][R18.64+0x10] ;  /* 0x0000100412167981 */ /* 0x000162000c1e1b00 */
[----:B------:R-:W-:Y:S02]  /*2a20*/  BSSY.RECONVERGENT B0, `(.L_x_30) ;  /* 0x000002e000007945 */ /* 0x000fe40003800200 */
[----:B------:R-:W-:Y:S01]  /*2a30*/  DFMA R16, R10, UR6, R16 ;  /* 0x000000060a107c2b */ /* 0x000fe20008000010 */
[----:B------:R-:W-:Y:S01]  /*2a40*/  UMOV UR6, 0x62401315 ;  /* 0x6240131500067882 */ /* 0x000fe20000000000 */
[----:B------:R-:W-:Y:S01]  /*2a50*/  UMOV UR7, 0x3ec71dee ;  /* 0x3ec71dee00077882 */ /* 0x000fe20000000000 */
[----:B-1----:R-:W-:-:S05]  /*2a60*/  DFMA R44, -R38, R42, 1 ;  /* 0x3ff00000262c742b */ /* 0x002fca000000012a */
        /* <DEDUP_REMOVED lines=23> */
[----:B0-----:R-:W-:Y:S02]  /*2be0*/  DFMA R18, R10, R16, 1 ;  /* 0x3ff000000a12742b */ /* 0x001fe40000000010 */
[----:B------:R-:W-:-:S08]  /*2bf0*/  DFMA R16, R44, R44, R44 ;  /* 0x0000002c2c10722b */ /* 0x000fd0000000002c */
[----:B------:R-:W-:Y:S01]  /*2c00*/  DFMA R16, R42, R16, R42 ;  /* 0x000000102a10722b */ /* 0x000fe2000000002a */
[----:B------:R-:W-:Y:S02]  /*2c10*/  IMAD R11, R8, 0x100000, R19 ;  /* 0x00100000080b7824 */ /* 0x000fe400078e0213 */
[----:B------:R-:W-:Y:S01]  /*2c20*/  IMAD.MOV.U32 R10, RZ, RZ, R18 ;  /* 0x000000ffff0a7224 */ /* 0x000fe200078e0012 */
[----:B------:R-:W-:Y:S07]  /*2c30*/  @!P0 BRA `(.L_x_31) ;  /* 0x0000000000308947 */ /* 0x000fee0003800000 */
[----:B------:R-:W-:Y:S01]  /*2c40*/  FSETP.GEU.AND P1, PT, |R5|, 4.2275390625, PT ;  /* 0x408748000500780b */ /* 0x000fe20003f2e200 */
[C---:B------:R-:W-:Y:S02]  /*2c50*/  DADD R10, R4.reuse, +INF ;  /* 0x7ff00000040a7429 */ /* 0x040fe40000000000 */
[----:B------:R-:W-:-:S08]  /*2c60*/  DSETP.GEU.AND P0, PT, R4, RZ, PT ;  /* 0x000000ff0400722a */ /* 0x000fd00003f0e000 */
[----:B------:R-:W-:Y:S02]  /*2c70*/  FSEL R10, R10, RZ, P0 ;  /* 0x000000ff0a0a7208 */ /* 0x000fe40000000000 */
[----:B------:R-:W-:Y:S02]  /*2c80*/  @!P1 LEA.HI R9, R8, R8, RZ, 0x1 ;  /* 0x0000000808099211 */ /* 0x000fe400078f08ff */
[----:B------:R-:W-:Y:S02]  /*2c90*/  FSEL R11, R11, RZ, P0 ;  /* 0x000000ff0b0b7208 */ /* 0x000fe40000000000 */
[----:B------:R-:W-:-:S05]  /*2ca0*/  @!P1 SHF.R.S32.HI R9, RZ, 0x1, R9 ;  /* 0x00000001ff099819 */ /* 0x000fca0000011409 */
[----:B------:R-:W-:Y:S02]  /*2cb0*/  @!P1 IMAD.IADD R4, R8, 0x1, -R9 ;  /* 0x0000000108049824 */ /* 0x000fe400078e0a09 */
[----:B------:R-:W-:-:S03]  /*2cc0*/  @!P1 IMAD R19, R9, 0x100000, R19 ;  /* 0x0010000009139824 */ /* 0x000fc600078e0213 */
[----:B------:R-:W-:Y:S01]  /*2cd0*/  @!P1 LEA R5, R4, 0x3ff00000, 0x14 ;  /* 0x3ff0000004059811 */ /* 0x000fe200078ea0ff */
[----:B------:R-:W-:-:S06]  /*2ce0*/  @!P1 IMAD.MOV.U32 R4, RZ, RZ, RZ ;  /* 0x000000ffff049224 */ /* 0x000fcc00078e00ff */
[----:B------:R-:W-:-:S11]  /*2cf0*/  @!P1 DMUL R10, R18, R4 ;  /* 0x00000004120a9228 */ /* 0x000fd60000000000 */
.L_x_31:
[----:B------:R-:W-:Y:S05]  /*2d00*/  BSYNC.RECONVERGENT B0 ;  /* 0x0000000000007941 */ /* 0x000fea0003800200 */
.L_x_30:
[----:B------:R-:W0:Y:S01]  /*2d10*/  LDCU.64 UR6, c[0x0][0x390] ;  /* 0x00007200ff0677ac */ /* 0x000e220008000a00 */
[----:B------:R-:W-:Y:S02]  /*2d20*/  DFMA R4, -R38, R16, 1 ;  /* 0x3ff000002604742b */ /* 0x000fe40000000110 */
[----:B-----5:R-:W-:Y:S02]  /*2d30*/  DADD R2, R2, R6 ;  /* 0x0000000002027229 */ /* 0x020fe40000000006 */
[----:B------:R-:W-:Y:S02]  /*2d40*/  DMUL R12, R28, R12 ;  /* 0x0000000c1c0c7228 */ /* 0x000fe40000000000 */
[----:B------:R-:W-:Y:S02]  /*2d50*/  DADD R6, R36, R28 ;  /* 0x0000000024067229 */ /* 0x000fe4000000001c */
[----:B------:R-:W-:Y:S02]  /*2d60*/  DFMA R16, R16, R4, R16 ;  /* 0x000000041010722b */ /* 0x000fe40000000010 */
[----:B------:R-:W-:-:S02]  /*2d70*/  DADD R22, R2, R22 ;  /* 0x0000000002167229 */ /* 0x000fc40000000016 */
[----:B------:R-:W-:Y:S02]  /*2d80*/  DFMA R12, R36, R14, R12 ;  /* 0x0000000e240c722b */ /* 0x000fe4000000000c */
[----:B------:R-:W-:Y:S02]  /*2d90*/  DADD R6, R24, R6 ;  /* 0x0000000018067229 */ /* 0x000fe40000000006 */
[----:B0-----:R-:W-:Y:S02]  /*2da0*/  DMUL R4, R16, -UR6 ;  /* 0x8000000610047c28 */ /* 0x001fe40008000000 */
[----:B------:R-:W-:Y:S02]  /*2db0*/  DADD R2, -RZ, -UR6 ;  /* 0x80000006ff027e29 */ /* 0x000fe40008000100 */
[----:B------:R-:W-:Y:S02]  /*2dc0*/  DFMA R12, R24, R10, R12 ;  /* 0x0000000a180c722b */ /* 0x000fe4000000000c */
[----:B------:R-:W-:-:S02]  /*2dd0*/  DFMA R6, R20, R22, -R6 ;  /* 0x000000161406722b */ /* 0x000fc40000000806 */
[----:B------:R-:W-:-:S04]  /*2de0*/  DFMA R8, -R38, R4, -UR6 ;  /* 0x8000000626087e2b */ /* 0x000fc80008000104 */
[----:B------:R-:W-:Y:S02]  /*2df0*/  FSETP.GEU.AND P1, PT, |R3|, 6.5827683646048100446e-37, PT ;  /* 0x036000000300780b */ /* 0x000fe40003f2e200 */
[----:B------:R-:W-:Y:S02]  /*2e00*/  DADD R18, R6, R12 ;  /* 0x0000000006127229 */ /* 0x000fe4000000000c */
[----:B------:R-:W-:-:S10]  /*2e10*/  DFMA R4, R16, R8, R4 ;  /* 0x000000081004722b */ /* 0x000fd40000000004 */
[----:B------:R-:W-:-:S05]  /*2e20*/  FFMA R8, RZ, R39, R5 ;  /* 0x00000027ff087223 */ /* 0x000fca0000000005 */
[----:B------:R-:W-:-:S13]  /*2e30*/  FSETP.GT.AND P0, PT, |R8|, 1.469367938527859385e-39, PT ;  /* 0x001000000800780b */ /* 0x000fda0003f04200 */
[----:B------:R-:W-:Y:S05]  /*2e40*/  @P0 BRA P1, `(.L_x_32) ;  /* 0x0000000000180947 */ /* 0x000fea0000800000 */
[----:B------:R-:W-:Y:S01]  /*2e50*/  MOV R4, R2 ;  /* 0x0000000200047202 */ /* 0x000fe20000000f00 */
[----:B------:R-:W-:Y:S01]  /*2e60*/  IMAD.MOV.U32 R8, RZ, RZ, R38 ;  /* 0x000000ffff087224 */ /* 0x000fe200078e0026 */
[----:B------:R-:W-:Y:S01]  /*2e70*/  MOV R2, 0x2ea0 ;  /* 0x00002ea000027802 */ /* 0x000fe20000000f00 */
[----:B------:R-:W-:-:S07]  /*2e80*/  IMAD.MOV.U32 R9, RZ, RZ, R39 ;  /* 0x000000ffff097224 */ /* 0x000fce00078e0027 */
[----:B------:R-:W-:Y:S05]  /*2e90*/  CALL.REL.NOINC `($__internal_0_$__cuda_sm20_div_rn_f64_full) ;  /* 0x00000050009c7944 */ /* 0x000fea0003c00000 */
[----:B------:R-:W-:-:S07]  /*2ea0*/  IMAD.MOV.U32 R5, RZ, RZ, R3 ;  /* 0x000000ffff057224 */ /* 0x000fce00078e0003 */
.L_x_32:
[----:B------:R-:W-:Y:S01]  /*2eb0*/  IMAD.MOV.U32 R2, RZ, RZ, 0x652b82fe ;  /* 0x652b82feff027424 */ /* 0x000fe200078e00ff */
[----:B------:R-:W-:Y:S01]  /*2ec0*/  UMOV UR6, 0xfefa39ef ;  /* 0xfefa39ef00067882 */ /* 0x000fe20000000000 */
[----:B------:R-:W-:Y:S01]  /*2ed0*/  IMAD.MOV.U32 R3, RZ, RZ, 0x3ff71547 ;  /* 0x3ff71547ff037424 */ /* 0x000fe200078e00ff */
[----:B------:R-:W-:Y:S01]  /*2ee0*/  UMOV UR7, 0x3fe62e42 ;  /* 0x3fe62e4200077882 */ /* 0x000fe20000000000 */
[----:B------:R-:W0:Y:S01]  /*2ef0*/  MUFU.RCP64H R11, R31 ;  /* 0x0000001f000b7308 */ /* 0x000e220000001800 */
[----:B------:R-:W-:Y:S01]  /*2f00*/  IMAD.MOV.U32 R10, RZ, RZ, 0x1 ;  /* 0x00000001ff0a7424 */ /* 0x000fe200078e00ff */
[----:B------:R-:W-:Y:S01]  /*2f10*/  FSETP.GEU.AND P0, PT, |R5|, 4.1917929649353027344, PT ;  /* 0x4086232b0500780b */ /* 0x000fe20003f0e200 */
[----:B------:R-:W-:Y:S01]  /*2f20*/  BSSY.RECONVERGENT B0, `(.L_x_33) ;  /* 0x0000039000007945 */ /* 0x000fe20003800200 */
[----:B------:R-:W-:-:S08]  /*2f30*/  DFMA R2, R4, R2, 6.75539944105574400000e+15 ;  /* 0x433800000402742b */ /* 0x000fd00000000002 */
[----:B------:R-:W-:Y:S02]  /*2f40*/  DADD R6, R2, -6.75539944105574400000e+15 ;  /* 0xc338000002067429 */ /* 0x000fe40000000000 */
[----:B0-----:R-:W-:-:S06]  /*2f50*/  DFMA R12, -R30, R10, 1 ;  /* 0x3ff000001e0c742b */ /* 0x001fcc000000010a */
[----:B------:R-:W-:Y:S01]  /*2f60*/  DFMA R8, R6, -UR6, R4 ;  /* 0x8000000606087c2b */ /* 0x000fe20008000004 */
[----:B------:R-:W-:Y:S01]  /*2f70*/  UMOV UR6, 0x3b39803f ;  /* 0x3b39803f00067882 */ /* 0x000fe20000000000 */
[----:B------:R-:W-:Y:S01]  /*2f80*/  UMOV UR7, 0x3c7abc9e ;  /* 0x3c7abc9e00077882 */ /* 0x000fe20000000000 */
[----:B------:R-:W-:-:S05]  /*2f90*/  DFMA R12, R12, R12, R12 ;  /* 0x0000000c0c0c722b */ /* 0x000fca000000000c */
        /* <DEDUP_REMOVED lines=32> */
[----:B------:R-:W-:-:S10]  /*31a0*/  DFMA R8, R6, R8, 1 ;  /* 0x3ff000000608742b */ /* 0x000fd40000000008 */
        /* <DEDUP_REMOVED lines=8> */
[----:B------:R-:W-:Y:S01]  /*3230*/  @!P1 IMAD.MOV.U32 R4, RZ, RZ, RZ ;  /* 0x000000ffff049224 */ /* 0x000fe200078e00ff */
[----:B------:R-:W-:Y:S02]  /*3240*/  FSEL R15, R7, RZ, P0 ;  /* 0x000000ff070f7208 */ /* 0x000fe40000000000 */
[----:B------:R-:W-:-:S04]  /*3250*/  @!P1 SHF.R.S32.HI R3, RZ, 0x1, R3 ;  /* 0x00000001ff039819 */ /* 0x000fc80000011403 */
[----:B------:R-:W-:Y:S01]  /*3260*/  @!P1 IADD3 R2, PT, PT, R2, -R3, RZ ;  /* 0x8000000302029210 */ /* 0x000fe20007ffe0ff */
[----:B------:R-:W-:-:S03]  /*3270*/  @!P1 IMAD R3, R3, 0x100000, R9 ;  /* 0x0010000003039824 */ /* 0x000fc600078e0209 */
[----:B------:R-:W-:Y:S01]  /*3280*/  @!P1 LEA R5, R2, 0x3ff00000, 0x14 ;  /* 0x3ff0000002059811 */ /* 0x000fe200078ea0ff */
[----:B------:R-:W-:-:S06]  /*3290*/  @!P1 IMAD.MOV.U32 R2, RZ, RZ, R8 ;  /* 0x000000ffff029224 */ /* 0x000fcc00078e0008 */
[----:B------:R-:W-:-:S11]  /*32a0*/  @!P1 DMUL R14, R2, R4 ;  /* 0x00000004020e9228 */ /* 0x000fd60000000000 */
.L_x_34:
[----:B------:R-:W-:Y:S05]  /*32b0*/  BSYNC.RECONVERGENT B0 ;  /* 0x0000000000007941 */ /* 0x000fea0003800200 */
.L_x_33:
[----:B------:R-:W0:Y:S01]  /*32c0*/  LDCU.64 UR6, c[0x0][0x390] ;  /* 0x00007200ff0677ac */ /* 0x000e220008000a00 */
[----:B------:R-:W-:-:S08]  /*32d0*/  DFMA R2, -R30, R12, 1 ;  /* 0x3ff000001e02742b */ /* 0x000fd0000000010c */
[----:B------:R-:W-:-:S08]  /*32e0*/  DFMA R12, R12, R2, R12 ;  /* 0x000000020c0c722b */ /* 0x000fd0000000000c */
[----:B0-----:R-:W-:-:S08]  /*32f0*/  DMUL R4, R12, -UR6 ;  /* 0x800000060c047c28 */ /* 0x001fd00008000000 */
[----:B------:R-:W-:-:S08]  /*3300*/  DFMA R2, -R30, R4, -UR6 ;  /* 0x800000061e027e2b */ /* 0x000fd00008000104 */
[----:B------:R-:W-:Y:S02]  /*3310*/  DFMA R4, R12, R2, R4 ;  /* 0x000000020c04722b */ /* 0x000fe40000000004 */
[----:B------:R-:W-:-:S08]  /*3320*/  DADD R2, -RZ, -UR6 ;  /* 0x80000006ff027e29 */ /* 0x000fd00008000100 */
[----:B------:R-:W-:Y:S02]  /*3330*/  FFMA R6, RZ, R31, R5 ;  /* 0x0000001fff067223 */ /* 0x000fe40000000005 */
[----:B------:R-:W-:-:S03]  /*3340*/  FSETP.GEU.AND P1, PT, |R3|, 6.5827683646048100446e-37, PT ;  /* 0x036000000300780b */ /* 0x000fc60003f2e200 */
[----:B------:R-:W-:-:S13]  /*3350*/  FSETP.GT.AND P0, PT, |R6|, 1.469367938527859385e-39, PT ;  /* 0x001000000600780b */ /* 0x000fda0003f04200 */
[----:B------:R-:W-:Y:S05]  /*3360*/  @P0 BRA P1, `(.L_x_35) ;  /* 0x0000000000180947 */ /* 0x000fea0000800000 */
[----:B------:R-:W-:Y:S01]  /*3370*/  IMAD.MOV.U32 R4, RZ, RZ, R2 ;  /* 0x000000ffff047224 */ /* 0x000fe200078e0002 */
[----:B------:R-:W-:Y:S01]  /*3380*/  MOV R2, 0x33c0 ;  /* 0x000033c000027802 */ /* 0x000fe20000000f00 */
[----:B------:R-:W-:Y:S02]  /*3390*/  IMAD.MOV.U32 R8, RZ, RZ, R30 ;  /* 0x000000ffff087224 */ /* 0x000fe400078e001e */
[----:B------:R-:W-:-:S07]  /*33a0*/  IMAD.MOV.U32 R9, RZ, RZ, R31 ;  /* 0x000000ffff097224 */ /* 0x000fce00078e001f */
[----:B------:R-:W-:Y:S05]  /*33b0*/  CALL.REL.NOINC `($__internal_0_$__cuda_sm20_div_rn_f64_full) ;  /* 0x0000004c00547944 */ /* 0x000fea0003c00000 */
[----:B------:R-:W-:-:S07]  /*33c0*/  IMAD.MOV.U32 R5, RZ, RZ, R3 ;  /* 0x000000ffff057224 */ /* 0x000fce00078e0003 */
.L_x_35:
        /* <DEDUP_REMOVED lines=18> */
[----:B------:R-:W-:Y:S01]  /*34f0*/  MOV R9, 0x3e928af3 ;  /* 0x3e928af300097802 */ /* 0x000fe20000000f00 */
[----:B------:R-:W-:Y:S01]  /*3500*/  UMOV UR7, 0x3e5ade15 ;  /* 0x3e5ade1500077882 */ /* 0x000fe20000000000 */
[----:B------:R-:W-:-:S04]  /*3510*/  DFMA R10, R10, R12, R10 ;  /* 0x0000000c0a0a722b */ /* 0x000fc8000000000a */
        /* <DEDUP_REMOVED lines=37> */
[----:B------:R-:W-:-:S05]  /*3770*/  @!P1 SHF.R.S32.HI R3, RZ, 0x1, R3 ;  /* 0x00000001ff039819 */ /* 0x000fca0000011403 */
[----:B------:R-:W-:Y:S02]  /*3780*/  @!P1 IMAD.IADD R2, R2, 0x1, -R3 ;  /* 0x0000000102029824 */ /* 0x000fe400078e0a03 */
[----:B------:R-:W-:-:S03]  /*3790*/  @!P1 IMAD R3, R3, 0x100000, R9 ;  /* 0x0010000003039824 */ /* 0x000fc600078e0209 */
[----:B------:R-:W-:Y:S01]  /*37a0*/  @!P1 LEA R5, R2, 0x3ff00000, 0x14 ;  /* 0x3ff0000002059811 */ /* 0x000fe200078ea0ff */
[----:B------:R-:W-:-:S06]  /*37b0*/  @!P1 IMAD.MOV.U32 R2, RZ, RZ, R8 ;  /* 0x000000ffff029224 */ /* 0x000fcc00078e0008 */
[----:B------:R-:W-:-:S11]  /*37c0*/  @!P1 DMUL R12, R2, R4 ;  /* 0x00000004020c9228 */ /* 0x000fd60000000000 */
.L_x_37:
[----:B------:R-:W-:Y:S05]  /*37d0*/  BSYNC.RECONVERGENT B0 ;  /* 0x0000000000007941 */ /* 0x000fea0003800200 */
.L_x_36:
        /* <DEDUP_REMOVED lines=16> */
[----:B------:R-:W-:-:S07]  /*38e0*/  MOV R5, R3 ;  /* 0x0000000300057202 */ /* 0x000fce0000000f00 */
.L_x_38:
        /* <DEDUP_REMOVED lines=8> */
[----:B------:R-:W-:Y:S02]  /*3970*/  DFMA R2, R4, R2, 6.75539944105574400000e+15 ;  /* 0x433800000402742b */ /* 0x000fe40000000002 */
[----:B------:R-:W-:-:S06]  /*3980*/  DMUL R12, R28, R12 ;  /* 0x0000000c1c0c7228 */ /* 0x000fcc0000000000 */
        /* <DEDUP_REMOVED lines=40> */
[----:B------:R-:W-:-:S08]  /*3c10*/  DFMA R8, R10, R42, R10 ;  /* 0x0000002a0a08722b */ /* 0x000fd0000000000a */
[----:B------:R-:W-:Y:S01]  /*3c20*/  DMUL R10, R40, -R8 ;  /* 0x80000008280a7228 */ /* 0x000fe20000000000 */
        /* <DEDUP_REMOVED lines=15> */
.L_x_40:
[----:B------:R-:W-:Y:S05]  /*3d20*/  BSYNC.RECONVERGENT B0 ;  /* 0x0000000000007941 */ /* 0x000fea0003800200 */
.L_x_39:
[----:B------:R-:W-:Y:S01]  /*3d30*/  DFMA R4, -R38, R10, -R40 ;  /* 0x0000000a2604722b */ /* 0x000fe20000000928 */
[----:B------:R-:W0:Y:S01]  /*3d40*/  LDCU.64 UR6, c[0x0][0x390] ;  /* 0x00007200ff0677ac */ /* 0x000e220008000a00 */
[C---:B------:R-:W-:Y:S01]  /*3d50*/  DADD R2, R36.reuse, R28 ;  /* 0x0000000024027229 */ /* 0x040fe2000000001c */
[----:B------:R-:W-:Y:S01]  /*3d60*/  BSSY.RECONVERGENT B1, `(.L_x_41) ;  /* 0x0000014000017945 */ /* 0x000fe20003800200 */
[----:B------:R-:W-:-:S04]  /*3d70*/  DFMA R12, R36, R14, R12 ;  /* 0x0000000e240c722b */ /* 0x000fc8000000000c */
[----:B------:R-:W-:Y:S02]  /*3d80*/  DFMA R4, R8, R4, R10 ;  /* 0x000000040804722b */ /* 0x000fe4000000000a */
[C---:B------:R-:W-:Y:S02]  /*3d90*/  DADD R2, R24.reuse, R2 ;  /* 0x0000000018027229 */ /* 0x040fe40000000002 */
[----:B------:R-:W-:Y:S02]  /*3da0*/  DFMA R12, R24, R6, R12 ;  /* 0x00000006180c722b */ /* 0x000fe4000000000c */
[----:B------:R-:W-:-:S04]  /*3db0*/  DADD R6, -RZ, -R40 ;  /* 0x00000000ff067229 */ /* 0x000fc80000000928 */
[----:B------:R-:W-:Y:S01]  /*3dc0*/  FFMA R8, RZ, R39, R5 ;  /* 0x00000027ff087223 */ /* 0x000fe20000000005 */
[----:B0-----:R-:W-:-:S04]  /*3dd0*/  DFMA R2, R22, UR6, -R2 ;  /* 0x0000000616027c2b */ /* 0x001fc80008000802 */
[----:B------:R-:W-:Y:S02]  /*3de0*/  FSETP.GT.AND P0, PT, |R8|, 1.469367938527859385e-39, PT ;  /* 0x001000000800780b */ /* 0x000fe40003f04200 */
[----:B------:R-:W-:Y:S02]  /*3df0*/  FSETP.GEU.AND P1, PT, |R7|, 6.5827683646048100446e-37, PT ;  /* 0x036000000700780b */ /* 0x000fe40003f2e200 */
[----:B------:R-:W-:-:S08]  /*3e00*/  DADD R2, R2, R12 ;  /* 0x0000000002027229 */ /* 0x000fd0000000000c */
[----:B------:R-:W-:-:S03]  /*3e10*/  DADD R18, -R18, -R2 ;  /* 0x0000000012127229 */ /* 0x000fc60000000902 */
[----:B------:R-:W-:Y:S08]  /*3e20*/  @P0 BRA P1, `(.L_x_42) ;  /* 0x00000000001c0947 */ /* 0x000ff00000800000 */
[----:B------:R-:W-:Y:S01]  /*3e30*/  MOV R4, R6 ;  /* 0x0000000600047202 */ /* 0x000fe20000000f00 */
[----:B------:R-:W-:Y:S01]  /*3e40*/  IMAD.MOV.U32 R3, RZ, RZ, R7 ;  /* 0x000000ffff037224 */ /* 0x000fe200078e0007 */
[----:B------:R-:W-:Y:S01]  /*3e50*/  MOV R2, 0x3e90 ;  /* 0x00003e9000027802 */ /* 0x000fe20000000f00 */
[----:B------:R-:W-:Y:S02]  /*3e60*/  IMAD.MOV.U32 R8, RZ, RZ, R38 ;  /* 0x000000ffff087224 */ /* 0x000fe400078e0026 */
[----:B------:R-:W-:-:S07]  /*3e70*/  IMAD.MOV.U32 R9, RZ, RZ, R39 ;  /* 0x000000ffff097224 */ /* 0x000fce00078e0027 */
[----:B------:R-:W-:Y:S05]  /*3e80*/  CALL.REL.NOINC `($__internal_0_$__cuda_sm20_div_rn_f64_full) ;  /* 0x0000004000a07944 */ /* 0x000fea0003c00000 */
[----:B------:R-:W-:-:S07]  /*3e90*/  IMAD.MOV.U32 R5, RZ, RZ, R3 ;  /* 0x000000ffff057224 */ /* 0x000fce00078e0003 */
.L_x_42:
[----:B------:R-:W-:Y:S05]  /*3ea0*/  BSYNC.RECONVERGENT B1 ;  /* 0x0000000000017941 */ /* 0x000fea0003800200 */
.L_x_41:
        /* <DEDUP_REMOVED lines=49> */
[----:B------:R-:W-:Y:S02]  /*41c0*/  DFMA R10, R8, R2, UR6 ;  /* 0x00000006080a7e2b */ /* 0x000fe40008000002 */
[----:B------:R-:W-:-:S06]  /*41d0*/  DFMA R2, R16, R14, R12 ;  /* 0x0000000e1002722b */ /* 0x000fcc000000000c */
[----:B------:R-:W-:Y:S02]  /*41e0*/  DFMA R12, R8, R10, 1 ;  /* 0x3ff00000080c742b */ /* 0x000fe4000000000a */
[----:B------:R-:W-:-:S06]  /*41f0*/  DADD R10, -RZ, -R40 ;  /* 0x00000000ff0a7229 */ /* 0x000fcc0000000928 */
[----:B------:R-:W-:Y:S01]  /*4200*/  DFMA R12, R8, R12, 1 ;  /* 0x3ff00000080c742b */ /* 0x000fe2000000000c */
[----:B------:R-:W-:-:S03]  /*4210*/  FFMA R8, RZ, R31, R3 ;  /* 0x0000001fff087223 */ /* 0x000fc60000000003 */
[----:B------:R-:W-:Y:S02]  /*4220*/  FSETP.GEU.AND P1, PT, |R11|, 6.5827683646048100446e-37, PT ;  /* 0x036000000b00780b */ /* 0x000fe40003f2e200 */
[----:B------:R-:W-:-:S04]  /*4230*/  FSETP.GT.AND P0, PT, |R8|, 1.469367938527859385e-39, PT ;  /* 0x001000000800780b */ /* 0x000fc80003f04200 */
[----:B------:R-:W-:Y:S01]  /*4240*/  IMAD R15, R6, 0x100000, R13 ;  /* 0x00100000060f7824 */ /* 0x000fe200078e020d */
[----:B------:R-:W-:Y:S01]  /*4250*/  MOV R14, R12 ;  /* 0x0000000c000e7202 */ /* 0x000fe20000000f00 */
[----:B------:R-:W-:Y:S07]  /*4260*/  @!P2 BRA `(.L_x_44) ;  /* 0x000000000034a947 */ /* 0x000fee0003800000 */
        /* <DEDUP_REMOVED lines=13> */
.L_x_44:
[----:B------:R-:W-:Y:S05]  /*4340*/  BSYNC.RECONVERGENT B0 ;  /* 0x0000000000007941 */ /* 0x000fea0003800200 */
.L_x_43:
[----:B------:R-:W-:Y:S04]  /*4350*/  BSSY.RECONVERGENT B1, `(.L_x_45) ;  /* 0x0000009000017945 */ /* 0x000fe80003800200 */
[----:B------:R-:W-:Y:S05]  /*4360*/  @P0 BRA P1, `(.L_x_46) ;  /* 0x00000000001c0947 */ /* 0x000fea0000800000 */
[----:B------:R-:W-:Y:S01]  /*4370*/  IMAD.MOV.U32 R4, RZ, RZ, R10 ;  /* 0x000000ffff047224 */ /* 0x000fe200078e000a */
[----:B------:R-:W-:Y:S01]  /*4380*/  MOV R2, 0x43d0 ;  /* 0x000043d000027802 */ /* 0x000fe20000000f00 */
[----:B------:R-:W-:Y:S02]  /*4390*/  IMAD.MOV.U32 R3, RZ, RZ, R11 ;  /* 0x000000ffff037224 */ /* 0x000fe400078e000b */
[----:B------:R-:W-:Y:S02]  /*43a0*/  IMAD.MOV.U32 R8, RZ, RZ, R30 ;  /* 0x000000ffff087224 */ /* 0x000fe400078e001e */
[----:B------:R-:W-:-:S07]  /*43b0*/  IMAD.MOV.U32 R9, RZ, RZ, R31 ;  /* 0x000000ffff097224 */ /* 0x000fce00078e001f */
[----:B------:R-:W-:Y:S05]  /*43c0*/  CALL.REL.NOINC `($__internal_0_$__cuda_sm20_div_rn_f64_full) ;  /* 0x0000003c00507944 */ /* 0x000fea0003c00000 */
[----:B------:R-:W-:-:S07]  /*43d0*/  IMAD.MOV.U32 R2, RZ, RZ, R4 ;  /* 0x000000ffff027224 */ /* 0x000fce00078e0004 */
.L_x_46:
[----:B------:R-:W-:Y:S05]  /*43e0*/  BSYNC.RECONVERGENT B1 ;  /* 0x0000000000017941 */ /* 0x000fea0003800200 */
.L_x_45:
[----:B------:R-:W-:Y:S01]  /*43f0*/  MOV R6, 0x652b82fe ;  /* 0x652b82fe00067802 */ /* 0x000fe20000000f00 */
[----:B------:R-:W-:Y:S01]  /*4400*/  IMAD.MOV.U32 R7, RZ, RZ, 0x3ff71547 ;  /* 0x3ff71547ff077424 */ /* 0x000fe200078e00ff */
[----:B------:R-:W-:Y:S01]  /*4410*/  UMOV UR6, 0xfefa39ef ;  /* 0xfefa39ef00067882 */ /* 0x000fe20000000000 */
[----:B------:R-:W-:Y:S01]  /*4420*/  UMOV UR7, 0x3fe62e42 ;  /* 0x3fe62e4200077882 */ /* 0x000fe20000000000 */
[----:B------:R-:W0:Y:S01]  /*4430*/  MUFU.RCP64H R11, R27 ;  /* 0x0000001b000b7308 */ /* 0x000e220000001800 */
[----:B------:R-:W-:Y:S01]  /*4440*/  IMAD.MOV.U32 R10, RZ, RZ, 0x1 ;  /* 0x00000001ff0a7424 */ /* 0x000fe200078e00ff */
        /* <DEDUP_REMOVED lines=64> */
[----:B------:R-:W-:Y:S02]  /*4850*/  @!P3 LEA R7, R6, 0x3ff00000, 0x14 ;  /* 0x3ff000000607b811 */ /* 0x000fe400078ea0ff */
[----:B------:R-:W-:-:S06]  /*4860*/  @!P3 MOV R6, RZ ;  /* 0x000000ff0006b202 */ /* 0x000fcc0000000f00 */
[----:B------:R-:W-:-:S11]  /*4870*/  @!P3 DMUL R12, R2, R6 ;  /* 0x00000006020cb228 */ /* 0x000fd60000000000 */
.L_x_48:
[----:B------:R-:W-:Y:S05]  /*4880*/  BSYNC.RECONVERGENT B0 ;  /* 0x0000000000007941 */ /* 0x000fea0003800200 */
.L_x_47:
        /* <DEDUP_REMOVED lines=9> */
.L_x_50:
[----:B------:R-:W-:Y:S05]  /*4920*/  BSYNC.RECONVERGENT B1 ;  /* 0x0000000000017941 */ /* 0x000fea0003800200 */
.L_x_49:
[----:B------:R-:W-:Y:S01]  /*4930*/  IMAD.MOV.U32 R2, RZ, RZ, 0x652b82fe ;  /* 0x652b82feff027424 */ /* 0x000fe200078e00ff */
[----:B------:R-:W-:Y:S01]  /*4940*/  UMOV UR6, 0xfefa39ef ;  /* 0xfefa39ef00067882 */ /* 0x000fe20000000000 */
[----:B------:R-:W-:Y:S01]  /*4950*/  IMAD.MOV.U32 R3, RZ, RZ, 0x3ff71547 ;  /* 0x3ff71547ff037424 */ /* 0x000fe200078e00ff */
[----:B------:R-:W-:Y:S01]  /*4960*/  UMOV UR7, 0x3fe62e42 ;  /* 0x3fe62e4200077882 */ /* 0x000fe20000000000 */
[----:B------:R-:W-:Y:S01]  /*4970*/  FSETP.GEU.AND P0, PT, |R5|, 4.1917929649353027344, PT ;  /* 0x4086232b0500780b */ /* 0x000fe20003f0e200 */
[----:B------:R-:W-:Y:S03]  /*4980*/  BSSY.RECONVERGENT B0, `(.L_x_51) ;  /* 0x000003a000007945 */ /* 0x000fe60003800200 */
[----:B------:R-:W-:-:S08]  /*4990*/  DFMA R2, R4, R2, 6.75539944105574400000e+15 ;  /* 0x433800000402742b */ /* 0x000fd00000000002 */
        /* <DEDUP_REMOVED lines=34> */
[----:B------:R-:W0:Y:S01]  /*4bc0*/  MUFU.RCP64H R9, R39 ;  /* 0x0000002700097308 */ /* 0x000e220000001800 */
[----:B------:R-:W-:-:S05]  /*4bd0*/  MOV R8, 0x1 ;  /* 0x0000000100087802 */ /* 0x000fca0000000f00 */
[----:B------:R-:W-:-:S08]  /*4be0*/  DFMA R10, R6, R10, 1 ;  /* 0x3ff00000060a742b */ /* 0x000fd0000000000a */
[----:B------:R-:W-:Y:S02]  /*4bf0*/  DFMA R16, R6, R10, 1 ;  /* 0x3ff000000610742b */ /* 0x000fe4000000000a */
[----:B0-----:R-:W-:-:S08]  /*4c00*/  DFMA R10, -R38, R8, 1 ;  /* 0x3ff00000260a742b */ /* 0x001fd00000000108 */
[----:B------:R-:W-:Y:S01]  /*4c10*/  IMAD R7, R2, 0x100000, R17 ;  /* 0x0010000002077824 */ /* 0x000fe200078e0211 */
[----:B------:R-:W-:Y:S01]  /*4c20*/  DFMA R10, R10, R10, R10 ;  /* 0x0000000a0a0a722b */ /* 0x000fe2000000000a */
[----:B------:R-:W-:Y:S01]  /*4c30*/  IMAD.MOV.U32 R6, RZ, RZ, R16 ;  /* 0x000000ffff067224 */ /* 0x000fe200078e0010 */
[----:B------:R-:W-:Y:S09]  /*4c40*/  @!P0 BRA `(.L_x_52) ;  /* 0x0000000000348947 */ /* 0x000ff20003800000 */
        /* <DEDUP_REMOVED lines=13> */
.L_x_52:
[----:B------:R-:W-:Y:S05]  /*4d20*/  BSYNC.RECONVERGENT B0 ;  /* 0x0000000000007941 */ /* 0x000fea0003800200 */
.L_x_51:
[----:B------:R-:W0:Y:S01]  /*4d30*/  LDCU.64 UR6, c[0x0][0x390] ;  /* 0x00007200ff0677ac */ /* 0x000e220008000a00 */
[----:B------:R-:W-:Y:S01]  /*4d40*/  DFMA R10, R8, R10, R8 ;  /* 0x0000000a080a722b */ /* 0x000fe20000000008 */
[----:B------:R-:W-:Y:S01]  /*4d50*/  BSSY.RECONVERGENT B1, `(.L_x_53) ;  /* 0x000001b000017945 */ /* 0x000fe20003800200 */
[----:B------:R-:W-:-:S06]  /*4d60*/  DMUL R12, R28, R12 ;  /* 0x0000000c1c0c7228 */ /* 0x000fcc0000000000 */
[----:B------:R-:W-:Y:S02]  /*4d70*/  DFMA R2, -R38, R10, 1 ;  /* 0x3ff000002602742b */ /* 0x000fe4000000010a */
[----:B------:R-:W-:-:S06]  /*4d80*/  DFMA R12, R36, R14, R12 ;  /* 0x0000000e240c722b */ /* 0x000fcc000000000c */
[----:B------:R-:W-:Y:S02]  /*4d90*/  DFMA R10, R10, R2, R10 ;  /* 0x000000020a0a722b */ /* 0x000fe4000000000a */
[----:B0-----:R-:W-:Y:S02]  /*4da0*/  DADD R20, R20, UR6 ;  /* 0x0000000614147e29 */ /* 0x001fe40008000000 */
[----:B------:R-:W-:Y:S02]  /*4db0*/  DADD R2, R36, R28 ;  /* 0x0000000024027229 */ /* 0x000fe4000000001c */
[----:B------:R-:W-:-:S04]  /*4dc0*/  DFMA R12, R24, R6, R12 ;  /* 0x00000006180c722b */ /* 0x000fc8000000000c */
[----:B------:R-:W-:Y:S02]  /*4dd0*/  DMUL R4, R10, -R20 ;  /* 0x800000140a047228 */ /* 0x000fe40000000000 */
[----:B------:R-:W-:Y:S02]  /*4de0*/  DADD R2, R24, R2 ;  /* 0x0000000018027229 */ /* 0x000fe40000000002 */
[----:B------:R-:W-:-:S04]  /*4df0*/  DADD R6, -RZ, -R20 ;  /* 0x00000000ff067229 */ /* 0x000fc80000000914 */
[----:B------:R-:W-:Y:S02]  /*4e00*/  DFMA R8, -R38, R4, -R20 ;  /* 0x000000042608722b */ /* 0x000fe40000000914 */
[----:B------:R-:W-:-:S04]  /*4e10*/  DFMA R2, R40, R22, -R2 ;  /* 0x000000162802722b */ /* 0x000fc80000000802 */
[----:B------:R-:W-:Y:S02]  /*4e20*/  FSETP.GEU.AND P1, PT, |R7|, 6.5827683646048100446e-37, PT ;  /* 0x036000000700780b */ /* 0x000fe40003f2e200 */
[----:B------:R-:W-:Y:S02]  /*4e30*/  DFMA R4, R10, R8, R4 ;  /* 0x000000080a04722b */ /* 0x000fe40000000004 */
[----:B------:R-:W-:-:S08]  /*4e40*/  DADD R2, R2, R12 ;  /* 0x0000000002027229 */ /* 0x000fd0000000000c */
[----:B------:R-:W-:Y:S01]  /*4e50*/  FFMA R8, RZ, R39, R5 ;  /* 0x00000027ff087223 */ /* 0x000fe20000000005 */
[----:B------:R-:W-:-:S04]  /*4e60*/  DADD R18, R18, -R2 ;  /* 0x0000000012127229 */ /* 0x000fc80000000802 */
[----:B------:R-:W-:-:S13]  /*4e70*/  FSETP.GT.AND P0, PT, |R8|, 1.469367938527859385e-39, PT ;  /* 0x001000000800780b */ /* 0x000fda0003f04200 */
[----:B------:R-:W-:Y:S05]  /*4e80*/  @P0 BRA P1, `(.L_x_54) ;  /* 0x00000000001c0947 */ /* 0x000fea0000800000 */
[----:B------:R-:W-:Y:S01]  /*4e90*/  IMAD.MOV.U32 R4, RZ, RZ, R6 ;  /* 0x000000ffff047224 */ /* 0x000fe200078e0006 */
[----:B------:R-:W-:Y:S01]  /*4ea0*/  MOV R9, R39 ;  /* 0x0000002700097202 */ /* 0x000fe20000000f00 */
[----:B------:R-:W-:Y:S01]  /*4eb0*/  IMAD.MOV.U32 R3, RZ, RZ, R7 ;  /* 0x000000ffff037224 */ /* 0x000fe200078e0007 */
[----:B------:R-:W-:Y:S01]  /*4ec0*/  MOV R2, 0x4ef0 ;  /* 0x00004ef000027802 */ /* 0x000fe20000000f00 */
[----:B------:R-:W-:-:S07]  /*4ed0*/  IMAD.MOV.U32 R8, RZ, RZ, R38 ;  /* 0x000000ffff087224 */ /* 0x000fce00078e0026 */
[----:B------:R-:W-:Y:S05]  /*4ee0*/  CALL.REL.NOINC `($__internal_0_$__cuda_sm20_div_rn_f64_full) ;  /* 0x0000003000887944 */ /* 0x000fea0003c00000 */
[----:B------:R-:W-:-:S07]  /*4ef0*/  IMAD.MOV.U32 R5, RZ, RZ, R3 ;  /* 0x000000ffff057224 */ /* 0x000fce00078e0003 */
.L_x_54:
[----:B------:R-:W-:Y:S05]  /*4f00*/  BSYNC.RECONVERGENT B1 ;  /* 0x0000000000017941 */ /* 0x000fea0003800200 */
.L_x_53:
        /* <DEDUP_REMOVED lines=68> */
[----:B------:R-:W-:Y:S01]  /*5350*/  @!P3 LEA R5, R7, R13, 0x14 ;  /* 0x0000000d0705b211 */ /* 0x000fe200078ea0ff */
[----:B------:R-:W-:-:S05]  /*5360*/  @!P3 IMAD.IADD R6, R6, 0x1, -R7 ;  /* 0x000000010606b824 */ /* 0x000fca00078e0a07 */
[----:B------:R-:W-:Y:S01]  /*5370*/  @!P3 LEA R7, R6, 0x3ff00000, 0x14 ;  /* 0x3ff000000607b811 */ /* 0x000fe200078ea0ff */
[----:B------:R-:W-:-:S06]  /*5380*/  @!P3 IMAD.MOV.U32 R6, RZ, RZ, RZ ;  /* 0x000000ffff06b224 */ /* 0x000fcc00078e00ff */
[----:B------:R-:W-:-:S11]  /*5390*/  @!P3 DMUL R16, R4, R6 ;  /* 0x000000060410b228 */ /* 0x000fd60000000000 */
.L_x_56:
[----:B------:R-:W-:Y:S05]  /*53a0*/  BSYNC.RECONVERGENT B0 ;  /* 0x0000000000007941 */ /* 0x000fea0003800200 */
.L_x_55:
        /* <DEDUP_REMOVED lines=9> */
.L_x_58:
[----:B------:R-:W-:Y:S05]  /*5440*/  BSYNC.RECONVERGENT B1 ;  /* 0x0000000000017941 */ /* 0x000fea0003800200 */
.L_x_57:
        /* <DEDUP_REMOVED lines=17> */
[----:B------:R-:W-:Y:S01]  /*5560*/  MOV R4, 0xfca213ea ;  /* 0xfca213ea00047802 */ /* 0x000fe20000000f00 */
[----:B------:R-:W-:Y:S01]  /*5570*/  IMAD.MOV.U32 R5, RZ, RZ, 0x3e928af3 ;  /* 0x3e928af3ff057424 */ /* 0x000fe200078e00ff */
[----:B------:R-:W-:Y:S01]  /*5580*/  UMOV UR7, 0x3e5ade15 ;  /* 0x3e5ade1500077882 */ /* 0x000fe20000000000 */
[----:B------:R-:W-:-:S04]  /*5590*/  DFMA R12, R10, R12, R10 ;  /* 0x0000000c0a0c722b */ /* 0x000fc8000000000a */
[----:B------:R-:W-:Y:S01]  /*55a0*/  DFMA R4, R8, UR6, R4 ;  /* 0x0000000608047c2b */ /* 0x000fe20008000004 */
[----:B------:R-:W-:Y:S01]  /*55b0*/  UMOV UR6, 0x62401315 ;  /* 0x6240131500067882 */ /* 0x000fe20000000000 */
[----:B------:R-:W-:Y:S02]  /*55c0*/  UMOV UR7, 0x3ec71dee ;  /* 0x3ec71dee00077882 */ /* 0x000fe40000000000 */
[----:B------:R-:W-:-:S04]  /*55d0*/  DFMA R10, -R26, R12, 1 ;  /* 0x3ff000001a0a742b */ /* 0x000fc8000000010c */
[----:B------:R-:W-:Y:S01]  /*55e0*/  DFMA R4, R8, R4, UR6 ;  /* 0x0000000608047e2b */ /* 0x000fe20008000004 */
[----:B------:R-:W-:Y:S01]  /*55f0*/  UMOV UR6, 0x7c89eb71 ;  /* 0x7c89eb7100067882 */ /* 0x000fe20000000000 */
[----:B------:R-:W-:Y:S02]  /*5600*/  UMOV UR7, 0x3efa0199 ;  /* 0x3efa019900077882 */ /* 0x000fe40000000000 */
[----:B------:R-:W-:-:S04]  /*5610*/  DFMA R42, R12, R10, R12 ;  /* 0x0000000a0c2a722b */ /* 0x000fc8000000000c */
[----:B------:R-:W-:Y:S01]  /*5620*/  DFMA R4, R8, R4, UR6 ;  /* 0x0000000608047e2b */ /* 0x000fe20008000004 */
[----:B------:R-:W-:Y:S01]  /*5630*/  UMOV UR6, 0x14761f65 ;  /* 0x14761f6500067882 */ /* 0x000fe20000000000 */
[----:B------:R-:W-:Y:S02]  /*5640*/  UMOV UR7, 0x3f2a01a0 ;  /* 0x3f2a01a000077882 */ /* 0x000fe40000000000 */
[----:B------:R-:W-:-:S04]  /*5650*/  DMUL R12, R42, -R20 ;  /* 0x800000142a0c7228 */ /* 0x000fc80000000000 */
[----:B------:R-:W-:Y:S01]  /*5660*/  DFMA R4, R8, R4, UR6 ;  /* 0x0000000608047e2b */ /* 0x000fe20008000004 */
[----:B------:R-:W-:Y:S01]  /*5670*/  UMOV UR6, 0x1852b7af ;  /* 0x1852b7af00067882 */ /* 0x000fe20000000000 */
[----:B------:R-:W-:Y:S02]  /*5680*/  UMOV UR7, 0x3f56c16c ;  /* 0x3f56c16c00077882 */ /* 0x000fe40000000000 */
[----:B------:R-:W-:-:S04]  /*5690*/  DFMA R14, -R26, R12, -R20 ;  /* 0x0000000c1a0e722b */ /* 0x000fc80000000914 */
        /* <DEDUP_REMOVED lines=36> */
.L_x_60:
[----:B------:R-:W-:Y:S05]  /*58e0*/  BSYNC.RECONVERGENT B0 ;  /* 0x0000000000007941 */ /* 0x000fea0003800200 */
.L_x_59:
[----:B------:R-:W-:Y:S04]  /*58f0*/  BSSY.RECONVERGENT B1, `(.L_x_61) ;  /* 0x0000009000017945 */ /* 0x000fe80003800200 */
        /* <DEDUP_REMOVED lines=8> */
.L_x_62:
[----:B------:R-:W-:Y:S05]  /*5980*/  BSYNC.RECONVERGENT B1 ;  /* 0x0000000000017941 */ /* 0x000fea0003800200 */
.L_x_61:
        /* <DEDUP_REMOVED lines=42> */
[----:B------:R-:W-:-:S05]  /*5c30*/  IMAD.MOV.U32 R8, RZ, RZ, 0x1 ;  /* 0x00000001ff087424 */ /* 0x000fca00078e00ff */
[----:B------:R-:W-:-:S08]  /*5c40*/  DFMA R10, R6, R10, 1 ;  /* 0x3ff00000060a742b */ /* 0x000fd0000000000a */
[----:B------:R-:W-:Y:S02]  /*5c50*/  DFMA R12, R6, R10, 1 ;  /* 0x3ff00000060c742b */ /* 0x000fe4000000000a */
[----:B0-----:R-:W-:-:S08]  /*5c60*/  DFMA R10, -R38, R8, 1 ;  /* 0x3ff00000260a742b */ /* 0x001fd00000000108 */
[----:B------:R-:W-:Y:S01]  /*5c70*/  IMAD R7, R2, 0x100000, R13 ;  /* 0x0010000002077824 */ /* 0x000fe200078e020d */
[----:B------:R-:W-:Y:S01]  /*5c80*/  DFMA R10, R10, R10, R10 ;  /* 0x0000000a0a0a722b */ /* 0x000fe2000000000a */
[----:B------:R-:W-:Y:S01]  /*5c90*/  MOV R6, R12 ;  /* 0x0000000c00067202 */ /* 0x000fe20000000f00 */
        /* <DEDUP_REMOVED lines=14> */
.L_x_64:
[----:B------:R-:W-:Y:S05]  /*5d80*/  BSYNC.RECONVERGENT B0 ;  /* 0x0000000000007941 */ /* 0x000fea0003800200 */
.L_x_63:
        /* <DEDUP_REMOVED lines=19> */
[----:B------:R-:W-:-:S04]  /*5ec0*/  DADD R18, R18, R2 ;  /* 0x0000000012127229 */ /* 0x000fc80000000002 */
[----:B------:R-:W-:-:S13]  /*5ed0*/  FSETP.GT.AND P0, PT, |R8|, 1.469367938527859385e-39, PT ;  /* 0x001000000800780b */ /* 0x000fda0003f04200 */
        /* <DEDUP_REMOVED lines=8> */
.L_x_66:
[----:B------:R-:W-:Y:S05]  /*5f60*/  BSYNC.RECONVERGENT B1 ;  /* 0x0000000000017941 */ /* 0x000fea0003800200 */
.L_x_65:
        /* <DEDUP_REMOVED lines=73> */
.L_x_68:
[----:B------:R-:W-:Y:S05]  /*6400*/  BSYNC.RECONVERGENT B0 ;  /* 0x0000000000007941 */ /* 0x000fea0003800200 */
.L_x_67:
        /* <DEDUP_REMOVED lines=9> */
.L_x_70:
[----:B------:R-:W-:Y:S05]  /*64a0*/  BSYNC.RECONVERGENT B1 ;  /* 0x0000000000017941 */ /* 0x000fea0003800200 */
.L_x_69:
[----:B------:R-:W-:Y:S01]  /*64b0*/  IMAD.MOV.U32 R6, RZ, RZ, 0x652b82fe ;  /* 0x652b82feff067424 */ /* 0x000fe200078e00ff */
[----:B------:R-:W-:Y:S01]  /*64c0*/  UMOV UR6, 0xfefa39ef ;  /* 0xfefa39ef00067882 */ /* 0x000fe20000000000 */
[----:B------:R-:W-:Y:S01]  /*64d0*/  IMAD.MOV.U32 R7, RZ, RZ, 0x3ff71547 ;  /* 0x3ff71547ff077424 */ /* 0x000fe200078e00ff */
[----:B------:R-:W-:Y:S01]  /*64e0*/  UMOV UR7, 0x3fe62e42 ;  /* 0x3fe62e4200077882 */ /* 0x000fe20000000000 */
[----:B------:R-:W0:Y:S01]  /*64f0*/  MUFU.RCP64H R11, R27 ;  /* 0x0000001b000b7308 */ /* 0x000e220000001800 */
[----:B------:R-:W-:Y:S01]  /*6500*/  HFMA2 R10, -RZ, RZ, 0, 5.9604644775390625e-08 ;  /* 0x00000001ff0a7431 */ /* 0x000fe200000001ff */
        /* <DEDUP_REMOVED lines=67> */
.L_x_72:
[----:B------:R-:W-:Y:S05]  /*6940*/  BSYNC.RECONVERGENT B0 ;  /* 0x0000000000007941 */ /* 0x000fea0003800200 */
.L_x_71:
        /* <DEDUP_REMOVED lines=9> */
.L_x_74:
[----:B------:R-:W-:Y:S05]  /*69e0*/  BSYNC.RECONVERGENT B1 ;  /* 0x0000000000017941 */ /* 0x000fea0003800200 */
.L_x_73:
        /* <DEDUP_REMOVED lines=9> */
[----:B------:R-:W-:-:S06]  /*6a80*/  DADD R20, R40, R20 ;  /* 0x0000000028147229 */ /* 0x000fcc0000000014 */
        /* <DEDUP_REMOVED lines=41> */
[----:B------:R-:W-:Y:S02]  /*6d20*/  IMAD R7, R2, 0x100000, R11 ;  /* 0x0010000002077824 */ /* 0x000fe400078e020b */
[----:B------:R-:W-:Y:S01]  /*6d30*/  IMAD.MOV.U32 R6, RZ, RZ, R10 ;  /* 0x000000ffff067224 */ /* 0x000fe200078e000a */
[----:B------:R-:W-:Y:S06]  /*6d40*/  @!P0 BRA `(.L_x_76) ;  /* 0x0000000000308947 */ /* 0x000fec0003800000 */
[----:B------:R-:W-:Y:S01]  /*6d50*/  FSETP.GEU.AND P1, PT, |R5|, 4.2275390625, PT ;  /* 0x408748000500780b */ /* 0x000fe20003f2e200 */
[C---:B------:R-:W-:Y:S02]  /*6d60*/  DADD R6, R4.reuse, +INF ;  /* 0x7ff0000004067429 */ /* 0x040fe40000000000 */
[----:B------:R-:W-:-:S08]  /*6d70*/  DSETP.GEU.AND P0, PT, R4, RZ, PT ;  /* 0x000000ff0400722a */ /* 0x000fd00003f0e000 */
[----:B------:R-:W-:Y:S02]  /*6d80*/  FSEL R6, R6, RZ, P0 ;  /* 0x000000ff06067208 */ /* 0x000fe40000000000 */
[----:B------:R-:W-:Y:S02]  /*6d90*/  @!P1 LEA.HI R3, R2, R2, RZ, 0x1 ;  /* 0x0000000202039211 */ /* 0x000fe400078f08ff */
[----:B------:R-:W-:Y:S02]  /*6da0*/  FSEL R7, R7, RZ, P0 ;  /* 0x000000ff07077208 */ /* 0x000fe40000000000 */
[----:B------:R-:W-:-:S04]  /*6db0*/  @!P1 SHF.R.S32.HI R3, RZ, 0x1, R3 ;  /* 0x00000001ff039819 */ /* 0x000fc80000011403 */
[----:B------:R-:W-:Y:S01]  /*6dc0*/  @!P1 LEA R11, R3, R11, 0x14 ;  /* 0x0000000b030b9211 */ /* 0x000fe200078ea0ff */
[----:B------:R-:W-:-:S05]  /*6dd0*/  @!P1 IMAD.IADD R2, R2, 0x1, -R3 ;  /* 0x0000000102029824 */ /* 0x000fca00078e0a03 */
[----:B------:R-:W-:Y:S01]  /*6de0*/  @!P1 LEA R3, R2, 0x3ff00000, 0x14 ;  /* 0x3ff0000002039811 */ /* 0x000fe200078ea0ff */
[----:B------:R-:W-:-:S06]  /*6df0*/  @!P1 IMAD.MOV.U32 R2, RZ, RZ, RZ ;  /* 0x000000ffff029224 */ /* 0x000fcc00078e00ff */
[----:B------:R-:W-:-:S11]  /*6e00*/  @!P1 DMUL R6, R10, R2 ;  /* 0x000000020a069228 */ /* 0x000fd60000000000 */
.L_x_76:
[----:B------:R-:W-:Y:S05]  /*6e10*/  BSYNC.RECONVERGENT B0 ;  /* 0x0000000000007941 */ /* 0x000fea0003800200 */
.L_x_75:
[----:B------:R-:W-:Y:S01]  /*6e20*/  DMUL R12, R28, R12 ;  /* 0x0000000c1c0c7228 */ /* 0x000fe20000000000 */
[----:B------:R-:W0:Y:S01]  /*6e30*/  LDCU.64 UR6, c[0x0][0x390] ;  /* 0x00007200ff0677ac */ /* 0x000e220008000a00 */
[----:B------:R-:W-:Y:S01]  /*6e40*/  DADD R2, R36, R28 ;  /* 0x0000000024027229 */ /* 0x000fe2000000001c */
[----:B------:R-:W-:Y:S01]  /*6e50*/  BSSY.RECONVERGENT B1, `(.L_x_77) ;  /* 0x0000017000017945 */ /* 0x000fe20003800200 */
[----:B------:R-:W-:-:S04]  /*6e60*/  DMUL R4, R8, -R20 ;  /* 0x8000001408047228 */ /* 0x000fc80000000000 */
[----:B------:R-:W-:Y:S02]  /*6e70*/  DFMA R14, R36, R14, R12 ;  /* 0x0000000e240e722b */ /* 0x000fe4000000000c */
[----:B------:R-:W-:Y:S02]  /*6e80*/  DADD R12, R24, R2 ;  /* 0x00000000180c7229 */ /* 0x000fe40000000002 */
[----:B------:R-:W-:-:S04]  /*6e90*/  DFMA R2, -R38, R4, -R20 ;  /* 0x000000042602722b */ /* 0x000fc80000000914 */
[----:B------:R-:W-:Y:S02]  /*6ea0*/  DFMA R14, R24, R6, R14 ;  /* 0x00000006180e722b */ /* 0x000fe4000000000e */
[----:B------:R-:W-:Y:S02]  /*6eb0*/  DADD R6, -RZ, -R20 ;  /* 0x00000000ff067229 */ /* 0x000fe40000000914 */
[----:B------:R-:W-:Y:S02]  /*6ec0*/  DFMA R4, R8, R2, R4 ;  /* 0x000000020804722b */ /* 0x000fe40000000004 */
[----:B0-----:R-:W-:-:S06]  /*6ed0*/  DADD R40, R40, UR6 ;  /* 0x0000000628287e29 */ /* 0x001fcc0008000000 */
[----:B------:R-:W-:Y:S02]  /*6ee0*/  FSETP.GEU.AND P1, PT, |R7|, 6.5827683646048100446e-37, PT ;  /* 0x036000000700780b */ /* 0x000fe40003f2e200 */
[----:B------:R-:W-:Y:S01]  /*6ef0*/  FFMA R8, RZ, R39, R5 ;  /* 0x00000027ff087223 */ /* 0x000fe20000000005 */
[----:B------:R-:W-:-:S04]  /*6f00*/  DFMA R2, R22, R40, -R12 ;  /* 0x000000281602722b */ /* 0x000fc8000000080c */
[----:B------:R-:W-:-:S04]  /*6f10*/  FSETP.GT.AND P0, PT, |R8|, 1.469367938527859385e-39, PT ;  /* 0x001000000800780b */ /* 0x000fc80003f04200 */
[----:B------:R-:W-:-:S08]  /*6f20*/  DADD R2, R2, R14 ;  /* 0x0000000002027229 */ /* 0x000fd0000000000e */
[----:B------:R-:W-:Y:S01]  /*6f30*/  DADD R18, R18, R2 ;  /* 0x0000000012127229 */ /* 0x000fe20000000002 */
[----:B------:R-:W-:Y:S10]  /*6f40*/  @P0 BRA P1, `(.L_x_78) ;  /* 0x00000000001c0947 */ /* 0x000ff40000800000 */
[----:B------:R-:W-:Y:S01]  /*6f50*/  IMAD.MOV.U32 R4, RZ, RZ, R6 ;  /* 0x000000ffff047224 */ /* 0x000fe200078e0006 */
[----:B------:R-:W-:Y:S01]  /*6f60*/  MOV R2, 0x6fb0 ;  /* 0x00006fb000027802 */ /* 0x000fe20000000f00 */
[----:B------:R-:W-:Y:S02]  /*6f70*/  IMAD.MOV.U32 R3, RZ, RZ, R7 ;  /* 0x000000ffff037224 */ /* 0x000fe400078e0007 */
[----:B------:R-:W-:Y:S02]  /*6f80*/  IMAD.MOV.U32 R8, RZ, RZ, R38 ;  /* 0x000000ffff087224 */ /* 0x000fe400078e0026 */
[----:B------:R-:W-:-:S07]  /*6f90*/  IMAD.MOV.U32 R9, RZ, RZ, R39 ;  /* 0x000000ffff097224 */ /* 0x000fce00078e0027 */
[----:B------:R-:W-:Y:S05]  /*6fa0*/  CALL.REL.NOINC `($__internal_0_$__cuda_sm20_div_rn_f64_full) ;  /* 0x0000001000587944 */ /* 0x000fea0003c00000 */
[----:B------:R-:W-:-:S07]  /*6fb0*/  IMAD.MOV.U32 R5, RZ, RZ, R3 ;  /* 0x000000ffff057224 */ /* 0x000fce00078e0003 */
.L_x_78:
[----:B------:R-:W-:Y:S05]  /*6fc0*/  BSYNC.RECONVERGENT B1 ;  /* 0x0000000000017941 */ /* 0x000fea0003800200 */
.L_x_77:
        /* <DEDUP_REMOVED lines=73> */
.L_x_80:
[----:B------:R-:W-:Y:S05]  /*7460*/  BSYNC.RECONVERGENT B0 ;  /* 0x0000000000007941 */ /* 0x000fea0003800200 */
.L_x_79:
[----:B------:R-:W-:Y:S01]  /*7470*/  BSSY.RECONVERGENT B1, `(.L_x_81) ;  /* 0x000000a000017945 */ /* 0x000fe20003800200 */
[----:B------:R-:W-:-:S03]  /*7480*/  DMUL R36, R36, R8 ;  /* 0x0000000824247228 */ /* 0x000fc60000000000 */
[----:B------:R-:W-:Y:S08]  /*7490*/  @P0 BRA P1, `(.L_x_82) ;  /* 0x00000000001c0947 */ /* 0x000ff00000800000 */
[----:B------:R-:W-:Y:S01]  /*74a0*/  IMAD.MOV.U32 R4, RZ, RZ, R10 ;  /* 0x000000ffff047224 */ /* 0x000fe200078e000a */
[----:B------:R-:W-:Y:S01]  /*74b0*/  MOV R8, R30 ;  /* 0x0000001e00087202 */ /* 0x000fe20000000f00 */
[----:B------:R-:W-:Y:S01]  /*74c0*/  IMAD.MOV.U32 R3, RZ, RZ, R11 ;  /* 0x000000ffff037224 */ /* 0x000fe200078e000b */
[----:B------:R-:W-:Y:S01]  /*74d0*/  MOV R2, 0x7500 ;  /* 0x0000750000027802 */ /* 0x000fe20000000f00 */
[----:B------:R-:W-:-:S07]  /*74e0*/  IMAD.MOV.U32 R9, RZ, RZ, R31 ;  /* 0x000000ffff097224 */ /* 0x000fce00078e001f */
[----:B------:R-:W-:Y:S05]  /*74f0*/  CALL.REL.NOINC `($__internal_0_$__cuda_sm20_div_rn_f64_full) ;  /* 0x0000000c00047944 */ /* 0x000fea0003c00000 */
[----:B------:R-:W-:-:S07]  /*7500*/  IMAD.MOV.U32 R2, RZ, RZ, R4 ;  /* 0x000000ffff027224 */ /* 0x000fce00078e0004 */
.L_x_82:
[----:B------:R-:W-:Y:S05]  /*7510*/  BSYNC.RECONVERGENT B1 ;  /* 0x0000000000017941 */ /* 0x000fea0003800200 */
.L_x_81:
        /* <DEDUP_REMOVED lines=73> */
.L_x_84:
[----:B------:R-:W-:Y:S05]  /*79b0*/  BSYNC.RECONVERGENT B0 ;  /* 0x0000000000007941 */ /* 0x000fea0003800200 */
.L_x_83:
[----:B------:R-:W-:Y:S01]  /*79c0*/  BSSY.RECONVERGENT B1, `(.L_x_85) ;  /* 0x000000a000017945 */ /* 0x000fe20003800200 */
[----:B------:R-:W-:-:S03]  /*79d0*/  DMUL R28, R28, R8 ;  /* 0x000000081c1c7228 */ /* 0x000fc60000000000 */
[----:B------:R-:W-:Y:S08]  /*79e0*/  @P0 BRA P1, `(.L_x_86) ;  /* 0x00000000001c0947 */ /* 0x000ff00000800000 */
[----:B------:R-:W-:Y:S01]  /*79f0*/  IMAD.MOV.U32 R4, RZ, RZ, R10 ;  /* 0x000000ffff047224 */ /* 0x000fe200078e000a */
[----:B------:R-:W-:Y:S01]  /*7a00*/  MOV R2, 0x7a50 ;  /* 0x00007a5000027802 */ /* 0x000fe20000000f00 */
[----:B------:R-:W-:Y:S02]  /*7a10*/  IMAD.MOV.U32 R3, RZ, RZ, R11 ;  /* 0x000000ffff037224 */ /* 0x000fe400078e000b */
[----:B------:R-:W-:Y:S02]  /*7a20*/  IMAD.MOV.U32 R8, RZ, RZ, R26 ;  /* 0x000000ffff087224 */ /* 0x000fe400078e001a */
[----:B------:R-:W-:-:S07]  /*7a30*/  IMAD.MOV.U32 R9, RZ, RZ, R27 ;  /* 0x000000ffff097224 */ /* 0x000fce00078e001b */
[----:B------:R-:W-:Y:S05]  /*7a40*/  CALL.REL.NOINC `($__internal_0_$__cuda_sm20_div_rn_f64_full) ;  /* 0x0000000400b07944 */ /* 0x000fea0003c00000 */
[----:B------:R-:W-:-:S07]  /*7a50*/  IMAD.MOV.U32 R5, RZ, RZ, R3 ;  /* 0x000000ffff057224 */ /* 0x000fce00078e0003 */
.L_x_86:
[----:B------:R-:W-:Y:S05]  /*7a60*/  BSYNC.RECONVERGENT B1 ;  /* 0x0000000000017941 */ /* 0x000fea0003800200 */
.L_x_85:
[----:B------:R-:W-:Y:S01]  /*7a70*/  IMAD.MOV.U32 R2, RZ, RZ, 0x652b82fe ;  /* 0x652b82feff027424 */ /* 0x000fe200078e00ff */
[----:B------:R-:W-:Y:S01]  /*7a80*/  MOV R3, 0x3ff71547 ;  /* 0x3ff7154700037802 */ /* 0x000fe20000000f00 */
[----:B------:R-:W-:Y:S01]  /*7a90*/  UMOV UR6, 0xfefa39ef ;  /* 0xfefa39ef00067882 */ /* 0x000fe20000000000 */
[----:B------:R-:W-:Y:S01]  /*7aa0*/  UMOV UR7, 0x3fe62e42 ;  /* 0x3fe62e4200077882 */ /* 0x000fe20000000000 */
[----:B------:R-:W-:Y:S01]  /*7ab0*/  UMOV UR8, 0x3b39803f ;  /* 0x3b39803f00087882 */ /* 0x000fe20000000000 */
[----:B------:R-:W-:Y:S01]  /*7ac0*/  UMOV UR9, 0x3c7abc9e ;  /* 0x3c7abc9e00097882 */ /* 0x000fe20000000000 */
[----:B------:R-:W-:Y:S01]  /*7ad0*/  UMOV UR10, 0x69ce2bdf ;  /* 0x69ce2bdf000a7882 */ /* 0x000fe20000000000 */
[----:B------:R-:W-:Y:S01]  /*7ae0*/  DFMA R6, R4, R2, 6.75539944105574400000e+15 ;  /* 0x433800000406742b */ /* 0x000fe20000000002 */
[----:B------:R-:W-:Y:S01]  /*7af0*/  UMOV UR11, 0x3e5ade15 ;  /* 0x3e5ade15000b7882 */ /* 0x000fe20000000000 */
[----:B------:R-:W-:Y:S01]  /*7b00*/  UMOV UR12, 0x62401315 ;  /* 0x62401315000c7882 */ /* 0x000fe20000000000 */
[----:B------:R-:W-:Y:S01]  /*7b10*/  UMOV UR13, 0x3ec71dee ;  /* 0x3ec71dee000d7882 */ /* 0x000fe20000000000 */
[----:B------:R-:W-:Y:S01]  /*7b20*/  UMOV UR14, 0x7c89eb71 ;  /* 0x7c89eb71000e7882 */ /* 0x000fe20000000000 */
[----:B------:R-:W-:Y:S01]  /*7b30*/  UMOV UR15, 0x3efa0199 ;  /* 0x3efa0199000f7882 */ /* 0x000fe20000000000 */
[----:B------:R-:W-:Y:S01]  /*7b40*/  UMOV UR16, 0x14761f65 ;  /* 0x14761f6500107882 */ /* 0x000fe20000000000 */
[----:B------:R-:W-:Y:S01]  /*7b50*/  UMOV UR17, 0x3f2a01a0 ;  /* 0x3f2a01a000117882 */ /* 0x000fe20000000000 */
[----:B------:R-:W-:Y:S01]  /*7b60*/  DADD R8, R6, -6.75539944105574400000e+15 ;  /* 0xc338000006087429 */ /* 0x000fe20000000000 */
[----:B------:R-:W-:Y:S01]  /*7b70*/  UMOV UR18, 0x1852b7af ;  /* 0x1852b7af00127882 */ /* 0x000fe20000000000 */
[----:B------:R-:W-:Y:S01]  /*7b80*/  UMOV UR19, 0x3f56c16c ;  /* 0x3f56c16c00137882 */ /* 0x000fe20000000000 */
[----:B------:R-:W-:Y:S01]  /*7b90*/  UMOV UR20, 0x11122322 ;  /* 0x1112232200147882 */ /* 0x000fe20000000000 */
[----:B------:R-:W-:Y:S01]  /*7ba0*/  UMOV UR21, 0x3f811111 ;  /* 0x3f81111100157882 */ /* 0x000fe20000000000 */
[----:B------:R-:W-:Y:S01]  /*7bb0*/  UMOV UR22, 0x555502a1 ;  /* 0x555502a100167882 */ /* 0x000fe20000000000 */
[----:B------:R-:W-:Y:S01]  /*7bc0*/  UMOV UR23, 0x3fa55555 ;  /* 0x3fa5555500177882 */ /* 0x000fe20000000000 */
[----:B------:R-:W-:Y:S01]  /*7bd0*/  UMOV UR24, 0x55555511 ;  /* 0x5555551100187882 */ /* 0x000fe20000000000 */
[----:B------:R-:W-:Y:S01]  /*7be0*/  DFMA R10, R8, -UR6, R4 ;  /* 0x80000006080a7c2b */ /* 0x000fe20008000004 */
[----:B------:R-:W-:Y:S01]  /*7bf0*/  UMOV UR25, 0x3fc55555 ;  /* 0x3fc5555500197882 */ /* 0x000fe20000000000 */
[----:B------:R-:W-:Y:S01]  /*7c00*/  UMOV UR26, 0xb ;  /* 0x0000000b001a7882 */ /* 0x000fe20000000000 */
[----:B------:R-:W-:Y:S01]  /*7c10*/  UMOV UR27, 0x3fe00000 ;  /* 0x3fe00000001b7882 */ /* 0x000fe20000000000 */
[----:B------:R-:W-:Y:S01]  /*7c20*/  FSETP.GEU.AND P0, PT, |R5|, 4.1917929649353027344, PT ;  /* 0x4086232b0500780b */ /* 0x000fe20003f0e200 */
[----:B------:R-:W-:Y:S01]  /*7c30*/  BSSY.RECONVERGENT B0, `(.L_x_87) ;  /* 0x0000021000007945 */ /* 0x000fe20003800200 */
[----:B------:R-:W-:-:S02]  /*7c40*/  DFMA R12, R22, R20, -R12 ;  /* 0x00000014160c722b */ /* 0x000fc4000000080c */
[----:B------:R-:W-:Y:S01]  /*7c50*/  DFMA R10, R8, -UR8, R10 ;  /* 0x80000008080a7c2b */ /* 0x000fe2000800000a */
[----:B------:R-:W-:Y:S01]  /*7c60*/  IMAD.MOV.U32 R8, RZ, RZ, -0x35dec16 ;  /* 0xfca213eaff087424 */ /* 0x000fe200078e00ff */
[----:B------:R-:W-:Y:S01]  /*7c70*/  DADD R28, R36, R28 ;  /* 0x00000000241c7229 */ /* 0x000fe2000000001c */
[----:B------:R-:W-:-:S06]  /*7c80*/  IMAD.MOV.U32 R9, RZ, RZ, 0x3e928af3 ;  /* 0x3e928af3ff097424 */ /* 0x000fcc00078e00ff */
[----:B------:R-:W-:-:S08]  /*7c90*/  DFMA R14, R10, UR10, R8 ;  /* 0x0000000a0a0e7c2b */ /* 0x000fd00008000008 */
[----:B------:R-:W-:-:S08]  /*7ca0*/  DFMA R14, R10, R14, UR12 ;  /* 0x0000000c0a0e7e2b */ /* 0x000fd0000800000e */
[----:B------:R-:W-:-:S08]  /*7cb0*/  DFMA R14, R10, R14, UR14 ;  /* 0x0000000e0a0e7e2b */ /* 0x000fd0000800000e */
[----:B------:R-:W-:-:S08]  /*7cc0*/  DFMA R14, R10, R14, UR16 ;  /* 0x000000100a0e7e2b */ /* 0x000fd0000800000e */
[----:B------:R-:W-:-:S08]  /*7cd0*/  DFMA R14, R10, R14, UR18 ;  /* 0x000000120a0e7e2b */ /* 0x000fd0000800000e */
[----:B------:R-:W-:-:S08]  /*7ce0*/  DFMA R14, R10, R14, UR20 ;  /* 0x000000140a0e7e2b */ /* 0x000fd0000800000e */
[----:B------:R-:W-:-:S08]  /*7cf0*/  DFMA R14, R10, R14, UR22 ;  /* 0x000000160a0e7e2b */ /* 0x000fd0000800000e */
[----:B------:R-:W-:-:S08]  /*7d00*/  DFMA R14, R10, R14, UR24 ;  /* 0x000000180a0e7e2b */ /* 0x000fd0000800000e */
        /* <DEDUP_REMOVED lines=19> */
.L_x_88:
[----:B------:R-:W-:Y:S05]  /*7e40*/  BSYNC.RECONVERGENT B0 ;  /* 0x0000000000007941 */ /* 0x000fea0003800200 */
.L_x_87:
[----:B------:R-:W-:Y:S01]  /*7e50*/  DFMA R28, R24, R10, R28 ;  /* 0x0000000a181c722b */ /* 0x000fe2000000001c */
[----:B------:R-:W-:Y:S07]  /*7e60*/  BSSY.RECONVERGENT B0, `(.L_x_89) ;  /* 0x0000024000007945 */ /* 0x000fee0003800200 */
[----:B------:R-:W-:-:S08]  /*7e70*/  DADD R12, R12, R28 ;  /* 0x000000000c0c7229 */ /* 0x000fd0000000001c */
[----:B------:R-:W-:Y:S02]  /*7e80*/  DADD R18, R18, -R12 ;  /* 0x0000000012127229 */ /* 0x000fe4000000080c */
[----:B------:R-:W0:Y:S06]  /*7e90*/  LDC.64 R12, c[0x0][0x380] ;  /* 0x0000e000ff0c7b82 */ /* 0x000e2c0000000a00 */
[----:B------:R-:W-:Y:S02]  /*7ea0*/  DFMA R6, R18, R2, 6.75539944105574400000e+15 ;  /* 0x433800001206742b */ /* 0x000fe40000000002 */
[----:B------:R-:W-:-:S06]  /*7eb0*/  FSETP.GEU.AND P0, PT, |R19|, 4.1917929649353027344, PT ;  /* 0x4086232b1300780b */ /* 0x000fcc0003f0e200 */
[----:B------:R-:W-:-:S08]  /*7ec0*/  DADD R2, R6, -6.75539944105574400000e+15 ;  /* 0xc338000006027429 */ /* 0x000fd00000000000 */
[----:B------:R-:W-:-:S08]  /*7ed0*/  DFMA R4, R2, -UR6, R18 ;  /* 0x8000000602047c2b */ /* 0x000fd00008000012 */
[----:B------:R-:W-:-:S08]  /*7ee0*/  DFMA R4, R2, -UR8, R4 ;  /* 0x8000000802047c2b */ /* 0x000fd00008000004 */
        /* <DEDUP_REMOVED lines=10> */
[----:B------:R-:W-:Y:S02]  /*7f90*/  DFMA R4, R4, R8, 1 ;  /* 0x3ff000000404742b */ /* 0x000fe40000000008 */
[----:B------:R-:W-:-:S08]  /*7fa0*/  DMUL R8, RZ, R32 ;  /* 0x00000020ff087228 */ /* 0x000fd00000000000 */
[----:B------:R-:W-:Y:S01]  /*7fb0*/  IMAD R3, R6, 0x100000, R5 ;  /* 0x0010000006037824 */ /* 0x000fe200078e0205 */
[----:B------:R-:W-:Y:S01]  /*7fc0*/  MOV R2, R4 ;  /* 0x0000000400027202 */ /* 0x000fe20000000f00 */
[----:B0-----:R-:W-:Y:S06]  /*7fd0*/  @!P0 BRA `(.L_x_90) ;  /* 0x0000000000308947 */ /* 0x001fec0003800000 */
[----:B------:R-:W-:Y:S01]  /*7fe0*/  FSETP.GEU.AND P1, PT, |R19|, 4.2275390625, PT ;  /* 0x408748001300780b */ /* 0x000fe20003f2e200 */
[C---:B------:R-:W-:Y:S02]  /*7ff0*/  DADD R10, R18.reuse, +INF ;  /* 0x7ff00000120a7429 */ /* 0x040fe40000000000 */
[----:B------:R-:W-:-:S08]  /*8000*/  DSETP.GEU.AND P0, PT, R18, RZ, PT ;  /* 0x000000ff1200722a */ /* 0x000fd00003f0e000 */
[----:B------:R-:W-:Y:S02]  /*8010*/  FSEL R3, R11, RZ, P0 ;  /* 0x000000ff0b037208 */ /* 0x000fe40000000000 */
[----:B------:R-:W-:-:S04]  /*8020*/  @!P1 LEA.HI R2, R6, R6, RZ, 0x1 ;  /* 0x0000000606029211 */ /* 0x000fc800078f08ff */
[----:B------:R-:W-:Y:S02]  /*8030*/  @!P1 SHF.R.S32.HI R7, RZ, 0x1, R2 ;  /* 0x00000001ff079819 */ /* 0x000fe40000011402 */
[----:B------:R-:W-:-:S03]  /*8040*/  FSEL R2, R10, RZ, P0 ;  /* 0x000000ff0a027208 */ /* 0x000fc60000000000 */
[----:B------:R-:W-:Y:S02]  /*8050*/  @!P1 IMAD.IADD R6, R6, 0x1, -R7 ;  /* 0x0000000106069824 */ /* 0x000fe400078e0a07 */
[----:B------:R-:W-:-:S03]  /*8060*/  @!P1 IMAD R5, R7, 0x100000, R5 ;  /* 0x0010000007059824 */ /* 0x000fc600078e0205 */
[----:B------:R-:W-:Y:S01]  /*8070*/  @!P1 LEA R7, R6, 0x3ff00000, 0x14 ;  /* 0x3ff0000006079811 */ /* 0x000fe200078ea0ff */
[----:B------:R-:W-:-:S06]  /*8080*/  @!P1 IMAD.MOV.U32 R6, RZ, RZ, RZ ;  /* 0x000000ffff069224 */ /* 0x000fcc00078e00ff */
[----:B------:R-:W-:-:S11]  /*8090*/  @!P1 DMUL R2, R4, R6 ;  /* 0x0000000604029228 */ /* 0x000fd60000000000 */
.L_x_90:
[----:B------:R-:W-:Y:S05]  /*80a0*/  BSYNC.RECONVERGENT B0 ;  /* 0x0000000000007941 */ /* 0x000fea0003800200 */
.L_x_89:
[-C--:B------:R-:W-:Y:S02]  /*80b0*/  DMUL R10, R32, R2.reuse ;  /* 0x00000002200a7228 */ /* 0x080fe40000000000 */
[----:B------:R-:W-:Y:S01]  /*80c0*/  DFMA R8, R34, R2, -R8 ;  /* 0x000000022208722b */ /* 0x000fe20000000808 */
[----:B------:R-:W-:-:S05]  /*80d0*/  IMAD.WIDE R2, R0, 0x10, R12 ;  /* 0x0000001000027825 */ /* 0x000fca00078e020c */
[----:B------:R-:W-:-:S07]  /*80e0*/  DFMA R10, RZ, R34, R10 ;  /* 0x00000022ff0a722b */ /* 0x000fce000000000a */
[----:B------:R-:W-:Y:S01]  /*80f0*/  STG.E.128 desc[UR4][R2.64], R8 ;  /* 0x0000000802007986 */ /* 0x000fe2000c101d04 */
[----:B------:R-:W-:Y:S05]  /*8100*/  EXIT ;  /* 0x000000000000794d */ /* 0x000fea0003800000 */
        .weak           $__internal_0_$__cuda_sm20_div_rn_f64_full
        .type           $__internal_0_$__cuda_sm20_div_rn_f64_full,@function
        .size           $__internal_0_$__cuda_sm20_div_rn_f64_full,($_Z18kernelNonRephasingP7double2ddiPd$__internal_trig_reduction_slowpathd - $__internal_0_$__cuda_sm20_div_rn_f64_full)
$__internal_0_$__cuda_sm20_div_rn_f64_full:
[C---:B------:R-:W-:Y:S01]  /*8110*/  FSETP.GEU.AND P0, PT, |R9|.reuse, 1.469367938527859385e-39, PT ;  /* 0x001000000900780b */ /* 0x040fe20003f0e200 */
[----:B------:R-:W-:Y:S01]  /*8120*/  IMAD.MOV.U32 R43, RZ, RZ, R3 ;  /* 0x000000ffff2b7224 */ /* 0x000fe200078e0003 */
[C---:B------:R-:W-:Y:S01]  /*8130*/  LOP3.LUT R10, R9.reuse, 0x800fffff, RZ, 0xc0, !PT ;  /* 0x800fffff090a7812 */ /* 0x040fe200078ec0ff */
[----:B------:R-:W-:Y:S01]  /*8140*/  IMAD.MOV.U32 R44, RZ, RZ, 0x1 ;  /* 0x00000001ff2c7424 */ /* 0x000fe200078e00ff */
[----:B------:R-:W-:Y:S01]  /*8150*/  LOP3.LUT R6, R9, 0x7ff00000, RZ, 0xc0, !PT ;  /* 0x7ff0000009067812 */ /* 0x000fe200078ec0ff */
[----:B------:R-:W-:Y:S01]  /*8160*/  IMAD.MOV.U32 R42, RZ, RZ, R4 ;  /* 0x000000ffff2a7224 */ /* 0x000fe200078e0004 */
[----:B------:R-:W-:Y:S01]  /*8170*/  LOP3.LUT R11, R10, 0x3ff00000, RZ, 0xfc, !PT ;  /* 0x3ff000000a0b7812 */ /* 0x000fe200078efcff */
[----:B------:R-:W-:Y:S01]  /*8180*/  IMAD.MOV.U32 R10, RZ, RZ, R8 ;  /* 0x000000ffff0a7224 */ /* 0x000fe200078e0008 */
[C---:B------:R-:W-:Y:S01]  /*8190*/  FSETP.GEU.AND P2, PT, |R43|.reuse, 1.469367938527859385e-39, PT ;  /* 0x001000002b00780b */ /* 0x040fe20003f4e200 */
[----:B------:R-:W-:Y:S01]  /*81a0*/  BSSY.RECONVERGENT B0, `(.L_x_91) ;  /* 0x0000055000007945 */ /* 0x000fe20003800200 */
[----:B------:R-:W-:-:S03]  /*81b0*/  LOP3.LUT R3, R43, 0x7ff00000, RZ, 0xc0, !PT ;  /* 0x7ff000002b037812 */ /* 0x000fc600078ec0ff */
[----:B------:R-:W-:Y:S01]  /*81c0*/  @!P0 DMUL R10, R8, 8.98846567431157953865e+307 ;  /* 0x7fe00000080a8828 */ /* 0x000fe20000000000 */
[----:B------:R-:W-:-:S05]  /*81d0*/  ISETP.GE.U32.AND P1, PT, R3, R6, PT ;  /* 0x000000060300720c */ /* 0x000fca0003f26070 */
[----:B------:R-:W0:Y:S02]  /*81e0*/  MUFU.RCP64H R45, R11 ;  /* 0x0000000b002d7308 */ /* 0x000e240000001800 */
[----:B------:R-:W-:Y:S02]  /*81f0*/  @!P2 LOP3.LUT R4, R9, 0x7ff00000, RZ, 0xc0, !PT ;  /* 0x7ff000000904a812 */ /* 0x000fe400078ec0ff */
[----:B------:R-:W-:Y:S02]  /*8200*/  @!P2 MOV R50, RZ ;  /* 0x000000ff0032a202 */ /* 0x000fe40000000f00 */
[----:B------:R-:W-:Y:S01]  /*8210*/  @!P2 ISETP.GE.U32.AND P3, PT, R3, R4, PT ;  /* 0x000000040300a20c */ /* 0x000fe20003f66070 */
[----:B------:R-:W-:Y:S01]  /*8220*/  IMAD.MOV.U32 R4, RZ, RZ, 0x1ca00000 ;  /* 0x1ca00000ff047424 */ /* 0x000fe200078e00ff */
[----:B------:R-:W-:-:S04]  /*8230*/  @!P0 LOP3.LUT R6, R11, 0x7ff00000, RZ, 0xc0, !PT ;  /* 0x7ff000000b068812 */ /* 0x000fc800078ec0ff */
[C---:B------:R-:W-:Y:S02]  /*8240*/  @!P2 SEL R7, R4.reuse, 0x63400000, !P3 ;  /* 0x634000000407a807 */ /* 0x040fe40005800000 */
[----:B------:R-:W-:Y:S02]  /*8250*/  SEL R5, R4, 0x63400000, !P1 ;  /* 0x6340000004057807 */ /* 0x000fe40004800000 */
[----:B------:R-:W-:Y:S01]  /*8260*/  @!P2 LOP3.LUT R7, R7, 0x80000000, R43, 0xf8, !PT ;  /* 0x800000000707a812 */ /* 0x000fe200078ef82b */
[----:B0-----:R-:W-:-:S03]  /*8270*/  DFMA R48, R44, -R10, 1 ;  /* 0x3ff000002c30742b */ /* 0x001fc6000000080a */
[----:B------:R-:W-:-:S05]  /*8280*/  @!P2 LOP3.LUT R51, R7, 0x100000, RZ, 0xfc, !PT ;  /* 0x001000000733a812 */ /* 0x000fca00078efcff */
[----:B------:R-:W-:-:S08]  /*8290*/  DFMA R48, R48, R48, R48 ;  /* 0x000000303030722b */ /* 0x000fd00000000030 */
[----:B------:R-:W-:Y:S01]  /*82a0*/  DFMA R48, R44, R48, R44 ;  /* 0x000000302c30722b */ /* 0x000fe2000000002c */
[----:B------:R-:W-:Y:S01]  /*82b0*/  LOP3.LUT R45, R5, 0x800fffff, R43, 0xf8, !PT ;  /* 0x800fffff052d7812 */ /* 0x000fe200078ef82b */
[----:B------:R-:W-:Y:S02]  /*82c0*/  IMAD.MOV.U32 R44, RZ, RZ, R42 ;  /* 0x000000ffff2c7224 */ /* 0x000fe400078e002a */
[----:B------:R-:W-:-:S04]  /*82d0*/  IMAD.MOV.U32 R5, RZ, RZ, R3 ;  /* 0x000000ffff057224 */ /* 0x000fc800078e0003 */
[----:B------:R-:W-:Y:S02]  /*82e0*/  DFMA R46, R48, -R10, 1 ;  /* 0x3ff00000302e742b */ /* 0x000fe4000000080a */
[----:B------:R-:W-:-:S06]  /*82f0*/  @!P2 DFMA R44, R44, 2, -R50 ;  /* 0x400000002c2ca82b */ /* 0x000fcc0000000832 */
[----:B------:R-:W-:-:S04]  /*8300*/  DFMA R48, R48, R46, R48 ;  /* 0x0000002e3030722b */ /* 0x000fc80000000030 */
[----:B------:R-:W-:-:S04]  /*8310*/  @!P2 LOP3.LUT R5, R45, 0x7ff00000, RZ, 0xc0, !PT ;  /* 0x7ff000002d05a812 */ /* 0x000fc800078ec0ff */
[----:B------:R-:W-:Y:S01]  /*8320*/  DMUL R46, R48, R44 ;  /* 0x0000002c302e7228 */ /* 0x000fe20000000000 */
[----:B------:R-:W-:-:S05]  /*8330*/  VIADD R7, R5, 0xffffffff ;  /* 0xffffffff05077836 */ /* 0x000fca0000000000 */
[----:B------:R-:W-:Y:S01]  /*8340*/  ISETP.GT.U32.AND P0, PT, R7, 0x7feffffe, PT ;  /* 0x7feffffe0700780c */ /* 0x000fe20003f04070 */
[----:B------:R-:W-:Y:S01]  /*8350*/  VIADD R7, R6, 0xffffffff ;  /* 0xffffffff06077836 */ /* 0x000fe20000000000 */
[----:B------:R-:W-:-:S04]  /*8360*/  DFMA R50, R46, -R10, R44 ;  /* 0x8000000a2e32722b */ /* 0x000fc8000000002c */
[----:B------:R-:W-:-:S04]  /*8370*/  ISETP.GT.U32.OR P0, PT, R7, 0x7feffffe, P0 ;  /* 0x7feffffe0700780c */ /* 0x000fc80000704470 */
[----:B------:R-:W-:-:S09]  /*8380*/  DFMA R46, R48, R50, R46 ;  /* 0x00000032302e722b */ /* 0x000fd2000000002e */
[----:B------:R-:W-:Y:S05]  /*8390*/  @P0 BRA `(.L_x_92) ;  /* 0x0000000000740947 */ /* 0x000fea0003800000 */
[----:B------:R-:W-:-:S04]  /*83a0*/  LOP3.LUT R6, R9, 0x7ff00000, RZ, 0xc0, !PT ;  /* 0x7ff0000009067812 */ /* 0x000fc800078ec0ff */
[CC--:B------:R-:W-:Y:S02]  /*83b0*/  VIADDMNMX R5, R3.reuse, -R6.reuse, 0xb9600000, !PT ;  /* 0xb960000003057446 */ /* 0x0c0fe40007800906 */
[----:B------:R-:W-:Y:S01]  /*83c0*/  ISETP.GE.U32.AND P0, PT, R3, R6, PT ;  /* 0x000000060300720c */ /* 0x000fe20003f06070 */
[----:B------:R-:W-:Y:S01]  /*83d0*/  IMAD.MOV.U32 R6, RZ, RZ, RZ ;  /* 0x000000ffff067224 */ /* 0x000fe200078e00ff */
[----:B------:R-:W-:Y:S02]  /*83e0*/  VIMNMX R5, PT, PT, R5, 0x46a00000, PT ;  /* 0x46a0000005057848 */ /* 0x000fe40003fe0100 */
[----:B------:R-:W-:-:S05]  /*83f0*/  SEL R4, R4, 0x63400000, !P0 ;  /* 0x6340000004047807 */ /* 0x000fca0004000000 */
[----:B------:R-:W-:-:S04]  /*8400*/  IMAD.IADD R4, R5, 0x1, -R4 ;  /* 0x0000000105047824 */ /* 0x000fc800078e0a04 */
[----:B------:R-:W-:-:S06]  /*8410*/  VIADD R7, R4, 0x7fe00000 ;  /* 0x7fe0000004077836 */ /* 0x000fcc0000000000 */
[----:B------:R-:W-:-:S10]  /*8420*/  DMUL R48, R46, R6 ;  /* 0x000000062e307228 */ /* 0x000fd40000000000 */
[----:B------:R-:W-:-:S13]  /*8430*/  FSETP.GTU.AND P0, PT, |R49|, 1.469367938527859385e-39, PT ;  /* 0x001000003100780b */ /* 0x000fda0003f0c200 */
[----:B------:R-:W-:Y:S05]  /*8440*/  @P0 BRA `(.L_x_93) ;  /* 0x0000000000a80947 */ /* 0x000fea0003800000 */
[----:B------:R-:W-:-:S06]  /*8450*/  DFMA R10, R46, -R10, R44 ;  /* 0x8000000a2e0a722b */ /* 0x000fcc000000002c */
[----:B------:R-:W-:-:S04]  /*8460*/  IMAD.MOV.U32 R10, RZ, RZ, RZ ;  /* 0x000000ffff0a7224 */ /* 0x000fc800078e00ff */
[C---:B------:R-:W-:Y:S02]  /*8470*/  FSETP.NEU.AND P0, PT, R11.reuse, RZ, PT ;  /* 0x000000ff0b00720b */ /* 0x040fe40003f0d000 */
[----:B------:R-:W-:-:S04]  /*8480*/  LOP3.LUT R8, R11, 0x80000000, R9, 0x48, !PT ;  /* 0x800000000b087812 */ /* 0x000fc800078e4809 */
[----:B------:R-:W-:-:S07]  /*8490*/  LOP3.LUT R11, R8, R7, RZ, 0xfc, !PT ;  /* 0x00000007080b7212 */ /* 0x000fce00078efcff */
[----:B------:R-:W-:Y:S05]  /*84a0*/  @!P0 BRA `(.L_x_93) ;  /* 0x0000000000908947 */ /* 0x000fea0003800000 */
[----:B------:R-:W-:Y:S01]  /*84b0*/  IMAD.MOV R7, RZ, RZ, -R4 ;  /* 0x000000ffff077224 */ /* 0x000fe200078e0a04 */
[----:B------:R-:W-:Y:S01]  /*84c0*/  IADD3 R4, PT, PT, -R4, -0x43300000, RZ ;  /* 0xbcd0000004047810 */ /* 0x000fe20007ffe1ff */
[----:B------:R-:W-:-:S06]  /*84d0*/  IMAD.MOV.U32 R6, RZ, RZ, RZ ;  /* 0x000000ffff067224 */ /* 0x000fcc00078e00ff */
[----:B------:R-:W-:Y:S02]  /*84e0*/  DFMA R6, R48, -R6, R46 ;  /* 0x800000063006722b */ /* 0x000fe4000000002e */
[----:B------:R-:W-:-:S08]  /*84f0*/  DMUL.RP R46, R46, R10 ;  /* 0x0000000a2e2e7228 */ /* 0x000fd00000008000 */
[----:B------:R-:W-:Y:S02]  /*8500*/  FSETP.NEU.AND P0, PT, |R7|, R4, PT ;  /* 0x000000040700720b */ /* 0x000fe40003f0d200 */
[----:B------:R-:W-:Y:S02]  /*8510*/  LOP3.LUT R8, R47, R8, RZ, 0x3c, !PT ;  /* 0x000000082f087212 */ /* 0x000fe400078e3cff */
[----:B------:R-:W-:Y:S02]  /*8520*/  FSEL R4, R46, R48, !P0 ;  /* 0x000000302e047208 */ /* 0x000fe40004000000 */
[----:B------:R-:W-:Y:S02]  /*8530*/  FSEL R5, R8, R49, !P0 ;  /* 0x0000003108057208 */ /* 0x000fe40004000000 */
[----:B------:R-:W-:-:S03]  /*8540*/  MOV R48, R4 ;  /* 0x0000000400307202 */ /* 0x000fc60000000f00 */
[----:B------:R-:W-:Y:S01]  /*8550*/  IMAD.MOV.U32 R49, RZ, RZ, R5 ;  /* 0x000000ffff317224 */ /* 0x000fe200078e0005 */
[----:B------:R-:W-:Y:S06]  /*8560*/  BRA `(.L_x_93) ;  /* 0x0000000000607947 */ /* 0x000fec0003800000 */
.L_x_92:
[----:B------:R-:W-:-:S14]  /*8570*/  DSETP.NAN.AND P0, PT, R42, R42, PT ;  /* 0x0000002a2a00722a */ /* 0x000fdc0003f08000 */
[----:B------:R-:W-:Y:S05]  /*8580*/  @P0 BRA `(.L_x_94) ;  /* 0x00000000004c0947 */ /* 0x000fea0003800000 */
[----:B------:R-:W-:-:S14]  /*8590*/  DSETP.NAN.AND P0, PT, R8, R8, PT ;  /* 0x000000080800722a */ /* 0x000fdc0003f08000 */
[----:B------:R-:W-:Y:S05]  /*85a0*/  @P0 BRA `(.L_x_95) ;  /* 0x0000000000340947 */ /* 0x000fea0003800000 */
[----:B------:R-:W-:Y:S01]  /*85b0*/  ISETP.NE.AND P0, PT, R5, R6, PT ;  /* 0x000000060500720c */ /* 0x000fe20003f05270 */
[----:B------:R-:W-:Y:S02]  /*85c0*/  IMAD.MOV.U32 R48, RZ, RZ, 0x0 ;  /* 0x00000000ff307424 */ /* 0x000fe400078e00ff */
[----:B------:R-:W-:-:S10]  /*85d0*/  IMAD.MOV.U32 R49, RZ, RZ, -0x80000 ;  /* 0xfff80000ff317424 */ /* 0x000fd400078e00ff */
[----:B------:R-:W-:Y:S05]  /*85e0*/  @!P0 BRA `(.L_x_93) ;  /* 0x0000000000408947 */ /* 0x000fea0003800000 */
[----:B------:R-:W-:Y:S02]  /*85f0*/  ISETP.NE.AND P0, PT, R5, 0x7ff00000, PT ;  /* 0x7ff000000500780c */ /* 0x000fe40003f05270 */
[----:B------:R-:W-:Y:S02]  /*8600*/  LOP3.LUT R9, R43, 0x80000000, R9, 0x48, !PT ;  /* 0x800000002b097812 */ /* 0x000fe400078e4809 */
[----:B------:R-:W-:-:S13]  /*8610*/  ISETP.EQ.OR P0, PT, R6, RZ, !P0 ;  /* 0x000000ff0600720c */ /* 0x000fda0004702670 */
[----:B------:R-:W-:Y:S01]  /*8620*/  @P0 LOP3.LUT R3, R9, 0x7ff00000, RZ, 0xfc, !PT ;  /* 0x7ff0000009030812 */ /* 0x000fe200078efcff */
[----:B------:R-:W-:Y:S02]  /*8630*/  @!P0 IMAD.MOV.U32 R48, RZ, RZ, RZ ;  /* 0x000000ffff308224 */ /* 0x000fe400078e00ff */
[----:B------:R-:W-:Y:S02]  /*8640*/  @!P0 IMAD.MOV.U32 R49, RZ, RZ, R9 ;  /* 0x000000ffff318224 */ /* 0x000fe400078e0009 */
[----:B------:R-:W-:Y:S02]  /*8650*/  @P0 IMAD.MOV.U32 R48, RZ, RZ, RZ ;  /* 0x000000ffff300224 */ /* 0x000fe400078e00ff */
[----:B------:R-:W-:Y:S01]  /*8660*/  @P0 IMAD.MOV.U32 R49, RZ, RZ, R3 ;  /* 0x000000ffff310224 */ /* 0x000fe200078e0003 */
[----:B------:R-:W-:Y:S06]  /*8670*/  BRA `(.L_x_93) ;  /* 0x00000000001c7947 */ /* 0x000fec0003800000 */
.L_x_95:
[----:B------:R-:W-:Y:S01]  /*8680*/  LOP3.LUT R3, R9, 0x80000, RZ, 0xfc, !PT ;  /* 0x0008000009037812 */ /* 0x000fe200078efcff */
[----:B------:R-:W-:-:S04]  /*8690*/  IMAD.MOV.U32 R48, RZ, RZ, R8 ;  /* 0x000000ffff307224 */ /* 0x000fc800078e0008 */
[----:B------:R-:W-:Y:S01]  /*86a0*/  IMAD.MOV.U32 R49, RZ, RZ, R3 ;  /* 0x000000ffff317224 */ /* 0x000fe200078e0003 */
[----:B------:R-:W-:Y:S06]  /*86b0*/  BRA `(.L_x_93) ;  /* 0x00000000000c7947 */ /* 0x000fec0003800000 */
.L_x_94:
[----:B------:R-:W-:Y:S02]  /*86c0*/  LOP3.LUT R3, R43, 0x80000, RZ, 0xfc, !PT ;  /* 0x000800002b037812 */ /* 0x000fe400078efcff */
[----:B------:R-:W-:-:S03]  /*86d0*/  MOV R48, R42 ;  /* 0x0000002a00307202 */ /* 0x000fc60000000f00 */
[----:B------:R-:W-:-:S07]  /*86e0*/  IMAD.MOV.U32 R49, RZ, RZ, R3 ;  /* 0x000000ffff317224 */ /* 0x000fce00078e0003 */
.L_x_93:
[----:B------:R-:W-:Y:S05]  /*86f0*/  BSYNC.RECONVERGENT B0 ;  /* 0x0000000000007941 */ /* 0x000fea0003800200 */
.L_x_91:
[----:B------:R-:W-:Y:S02]  /*8700*/  IMAD.MOV.U32 R6, RZ, RZ, R2 ;  /* 0x000000ffff067224 */ /* 0x000fe400078e0002 */
[----:B------:R-:W-:Y:S02]  /*8710*/  IMAD.MOV.U32 R7, RZ, RZ, 0x0 ;  /* 0x00000000ff077424 */ /* 0x000fe400078e00ff */
[----:B------:R-:W-:Y:S02]  /*8720*/  IMAD.MOV.U32 R4, RZ, RZ, R48 ;  /* 0x000000ffff047224 */ /* 0x000fe400078e0030 */
[----:B------:R-:W-:Y:S01]  /*8730*/  IMAD.MOV.U32 R3, RZ, RZ, R49 ;  /* 0x000000ffff037224 */ /* 0x000fe200078e0031 */
[----:B------:R-:W-:Y:S06]  /*8740*/  RET.REL.NODEC R6 `(_Z18kernelNonRephasingP7double2ddiPd) ;  /* 0xffffff78062c7950 */ /* 0x000fec0003c3ffff */
        .type           $_Z18kernelNonRephasingP7double2ddiPd$__internal_trig_reduction_slowpathd,@function
        .size           $_Z18kernelNonRephasingP7double2ddiPd$__internal_trig_reduction_slowpathd,(.L_x_212 - $_Z18kernelNonRephasingP7double2ddiPd$__internal_trig_reduction_slowpathd)
$_Z18kernelNonRephasingP7double2ddiPd$__internal_trig_reduction_slowpathd:
[----:B------:R-:W-:Y:S01]  /*8750*/  SHF.R.U32.HI R4, RZ, 0x14, R16 ;  /* 0x00000014ff047819 */ /* 0x000fe20000011610 */
[----:B------:R-:W-:Y:S02]  /*8760*/  IMAD.MOV.U32 R7, RZ, RZ, R2 ;  /* 0x000000ffff077224 */ /* 0x000fe400078e0002 */
[----:B------:R-:W-:Y:S01]  /*8770*/  IMAD.MOV.U32 R2, RZ, RZ, RZ ;  /* 0x000000ffff027224 */ /* 0x000fe200078e00ff */
[----:B------:R-:W-:-:S04]  /*8780*/  LOP3.LUT R3, R4, 0x7ff, RZ, 0xc0, !PT ;  /* 0x000007ff04037812 */ /* 0x000fc800078ec0ff */
[----:B------:R-:W-:-:S13]  /*8790*/  ISETP.NE.AND P0, PT, R3, 0x7ff, PT ;  /* 0x000007ff0300780c */ /* 0x000fda0003f05270 */
[----:B------:R-:W-:Y:S05]  /*87a0*/  @!P0 BRA `(.L_x_96) ;  /* 0x0000000800488947 */ /* 0x000fea0003800000 */
[----:B------:R-:W-:Y:S01]  /*87b0*/  VIADD R2, R3, 0xfffffc00 ;  /* 0xfffffc0003027836 */ /* 0x000fe20000000000 */
[----:B------:R-:W-:Y:S01]  /*87c0*/  BSSY.RECONVERGENT B2, `(.L_x_97) ;  /* 0x000002f000027945 */ /* 0x000fe20003800200 */
[----:B------:R-:W-:-:S03]  /*87d0*/  CS2R R26, SRZ ;  /* 0x00000000001a7805 */ /* 0x000fc6000001ff00 */
[----:B------:R-:W-:Y:S02]  /*87e0*/  SHF.R.U32.HI R5, RZ, 0x6, R2 ;  /* 0x00000006ff057819 */ /* 0x000fe40000011602 */
[----:B------:R-:W-:Y:S02]  /*87f0*/  ISETP.GE.U32.AND P0, PT, R2, 0x80, PT ;  /* 0x000000800200780c */ /* 0x000fe40003f06070 */
[C---:B------:R-:W-:Y:S02]  /*8800*/  IADD3 R6, PT, PT, -R5.reuse, 0x13, RZ ;  /* 0x0000001305067810 */ /* 0x040fe40007ffe1ff */
[----:B------:R-:W-:Y:S02]  /*8810*/  IADD3 R10, PT, PT, -R5, 0xf, RZ ;  /* 0x0000000f050a7810 */ /* 0x000fe40007ffe1ff */
[----:B------:R-:W-:-:S04]  /*8820*/  SEL R6, R6, 0x12, P0 ;  /* 0x0000001206067807 */ /* 0x000fc80000000000 */
[----:B------:R-:W-:-:S13]  /*8830*/  ISETP.GE.AND P0, PT, R10, R6, PT ;  /* 0x000000060a00720c */ /* 0x000fda0003f06270 */
[----:B------:R-:W-:Y:S05]  /*8840*/  @P0 BRA `(.L_x_98) ;  /* 0x0000000000980947 */ /* 0x000fea0003800000 */
[----:B------:R-:W0:Y:S01]  /*8850*/  LDC.64 R28, c[0x0][0x358] ;  /* 0x0000d600ff1c7b82 */ /* 0x000e220000000a00 */
[C---:B------:R-:W-:Y:S01]  /*8860*/  SHF.L.U64.HI R11, R7.reuse, 0xb, R16 ;  /* 0x0000000b070b7819 */ /* 0x040fe20000010210 */
[----:B------:R-:W-:Y:S01]  /*8870*/  BSSY.RECONVERGENT B3, `(.L_x_99) ;  /* 0x0000022000037945 */ /* 0x000fe20003800200 */
[----:B------:R-:W-:Y:S01]  /*8880*/  IMAD.SHL.U32 R7, R7, 0x800, RZ ;  /* 0x0000080007077824 */ /* 0x000fe200078e00ff */
[----:B------:R-:W-:Y:S02]  /*8890*/  IADD3 R9, PT, PT, RZ, -R5, -R6 ;  /* 0x80000005ff097210 */ /* 0x000fe40007ffe806 */
[----:B------:R-:W-:Y:S02]  /*88a0*/  CS2R R26, SRZ ;  /* 0x00000000001a7805 */ /* 0x000fe4000001ff00 */
[----:B------:R-:W-:Y:S02]  /*88b0*/  MOV R8, RZ ;  /* 0x000000ff00087202 */ /* 0x000fe40000000f00 */
[----:B------:R-:W-:-:S07]  /*88c0*/  LOP3.LUT R11, R11, 0x80000000, RZ, 0xfc, !PT ;  /* 0x800000000b0b7812 */ /* 0x000fce00078efcff */
.L_x_100:
[----:B------:R-:W1:Y:S01]  /*88d0*/  LDC.64 R2, c[0x4][RZ] ;  /* 0x01000000ff027b82 */ /* 0x000e620000000a00 */
[----:B0-----:R-:W-:Y:S02]  /*88e0*/  R2UR UR6, R28 ;  /* 0x000000001c0672ca */ /* 0x001fe400000e0000 */
[----:B------:R-:W-:Y:S01]  /*88f0*/  R2UR UR7, R29 ;  /* 0x000000001d0772ca */ /* 0x000fe200000e0000 */
[----:B-1----:R-:W-:-:S12]  /*8900*/  IMAD.WIDE R2, R10, 0x8, R2 ;  /* 0x000000080a027825 */ /* 0x002fd800078e0202 */
[----:B------:R-:W2:Y:S01]  /*8910*/  LDG.E.64.CONSTANT R2, desc[UR6][R2.64] ;  /* 0x0000000602027981 */ /* 0x000ea2000c1e9b00 */
[----:B------:R-:W-:Y:S02]  /*8920*/  VIADD R9, R9, 0x1 ;  /* 0x0000000109097836 */ /* 0x000fe40000000000 */
[----:B------:R-:W-:Y:S02]  /*8930*/  VIADD R10, R10, 0x1 ;  /* 0x000000010a0a7836 */ /* 0x000fe40000000000 */
[----:B--2---:R-:W-:-:S04]  /*8940*/  IMAD.WIDE.U32 R26, P2, R2, R7, R26 ;  /* 0x00000007021a7225 */ /* 0x004fc8000784001a */
[CC--:B------:R-:W-:Y:S02]  /*8950*/  IMAD R15, R2.reuse, R11.reuse, RZ ;  /* 0x0000000b020f7224 */ /* 0x0c0fe400078e02ff */
[----:B------:R-:W-:-:S03]  /*8960*/  IMAD.HI.U32 R17, R2, R11, RZ ;  /* 0x0000000b02117227 */ /* 0x000fc600078e00ff */
[----:B------:R-:W-:Y:S01]  /*8970*/  IADD3 R27, P0, PT, R15, R27, RZ ;  /* 0x0000001b0f1b7210 */ /* 0x000fe20007f1e0ff */
[CC--:B------:R-:W-:Y:S02]  /*8980*/  IMAD R30, R3.reuse, R7.reuse, RZ ;  /* 0x00000007031e7224 */ /* 0x0c0fe400078e02ff */
[----:B------:R-:W-:-:S03]  /*8990*/  IMAD.HI.U32 R31, R3, R7, RZ ;  /* 0x00000007031f7227 */ /* 0x000fc600078e00ff */
[----:B------:R-:W-:Y:S01]  /*89a0*/  IADD3 R27, P1, PT, R30, R27, RZ ;  /* 0x0000001b1e1b7210 */ /* 0x000fe20007f3e0ff */
[----:B------:R-:W-:Y:S02]  /*89b0*/  IMAD.X R2, RZ, RZ, R17, P2 ;  /* 0x000000ffff027224 */ /* 0x000fe400010e0611 */
[----:B------:R-:W-:-:S03]  /*89c0*/  IMAD.HI.U32 R17, R3, R11, RZ ;  /* 0x0000000b03117227 */ /* 0x000fc600078e00ff */
[----:B------:R-:W-:Y:S01]  /*89d0*/  IADD3.X R2, P0, PT, R31, R2, RZ, P0, !PT ;  /* 0x000000021f027210 */ /* 0x000fe2000071e4ff */
[----:B------:R-:W-:Y:S02]  /*89e0*/  IMAD R3, R3, R11, RZ ;  /* 0x0000000b03037224 */ /* 0x000fe400078e02ff */
[C---:B------:R-:W-:Y:S02]  /*89f0*/  IMAD R15, R8.reuse, 0x8, R1 ;  /* 0x00000008080f7824 */ /* 0x040fe400078e0201 */
[----:B------:R-:W-:Y:S01]  /*8a00*/  VIADD R8, R8, 0x1 ;  /* 0x0000000108087836 */ /* 0x000fe20000000000 */
[----:B------:R-:W-:Y:S01]  /*8a10*/  IADD3.X R3, P1, PT, R3, R2, RZ, P1, !PT ;  /* 0x0000000203037210 */ /* 0x000fe20000f3e4ff */
[----:B------:R-:W-:Y:S01]  /*8a20*/  IMAD.X R2, RZ, RZ, R17, P0 ;  /* 0x000000ffff027224 */ /* 0x000fe200000e0611 */
[----:B------:R-:W-:Y:S01]  /*8a30*/  ISETP.NE.AND P0, PT, R9, -0xf, PT ;  /* 0xfffffff10900780c */ /* 0x000fe20003f05270 */
[----:B------:R0:W-:Y:S02]  /*8a40*/  STL.64 [R15], R26 ;  /* 0x0000001a0f007387 */ /* 0x0001e40000100a00 */
[----:B------:R-:W-:-:S02]  /*8a50*/  IMAD.X R2, RZ, RZ, R2, P1 ;  /* 0x000000ffff027224 */ /* 0x000fc400008e0602 */
[----:B0-----:R-:W-:Y:S02]  /*8a60*/  IMAD.MOV.U32 R26, RZ, RZ, R3 ;  /* 0x000000ffff1a7224 */ /* 0x001fe400078e0003 */
[----:B------:R-:W-:-:S06]  /*8a70*/  IMAD.MOV.U32 R27, RZ, RZ, R2 ;  /* 0x000000ffff1b7224 */ /* 0x000fcc00078e0002 */
[----:B------:R-:W-:Y:S05]  /*8a80*/  @P0 BRA `(.L_x_100) ;  /* 0xfffffffc00900947 */ /* 0x000fea000383ffff */
[----:B------:R-:W-:Y:S05]  /*8a90*/  BSYNC.RECONVERGENT B3 ;  /* 0x0000000000037941 */ /* 0x000fea0003800200 */
.L_x_99:
[----:B------:R-:W-:-:S07]  /*8aa0*/  MOV R10, R6 ;  /* 0x00000006000a7202 */ /* 0x000fce0000000f00 */
.L_x_98:
[----:B------:R-:W-:Y:S05]  /*8ab0*/  BSYNC.RECONVERGENT B2 ;  /* 0x0000000000027941 */ /* 0x000fea0003800200 */
.L_x_97:
[----:B------:R-:W-:Y:S01]  /*8ac0*/  LOP3.LUT P0, R31, R4, 0x3f, RZ, 0xc0, !PT ;  /* 0x0000003f041f7812 */ /* 0x000fe2000780c0ff */
[----:B------:R-:W-:-:S04]  /*8ad0*/  IMAD.IADD R2, R5, 0x1, R10 ;  /* 0x0000000105027824 */ /* 0x000fc800078e020a */
[----:B------:R-:W-:-:S05]  /*8ae0*/  IMAD.U32 R29, R2, 0x8, R1 ;  /* 0x00000008021d7824 */ /* 0x000fca00078e0001 */
[----:B------:R0:W-:Y:S04]  /*8af0*/  STL.64 [R29+-0x78], R26 ;  /* 0xffff881a1d007387 */ /* 0x0001e80000100a00 */
[----:B------:R-:W2:Y:S04]  /*8b00*/  @P0 LDL.64 R8, [R1+0x8] ;  /* 0x0000080001080983 */ /* 0x000ea80000100a00 */
[----:B------:R-:W3:Y:S04]  /*8b10*/  LDL.64 R4, [R1+0x10] ;  /* 0x0000100001047983 */ /* 0x000ee80000100a00 */
[----:B------:R-:W4:Y:S01]  /*8b20*/  LDL.64 R2, [R1+0x18] ;  /* 0x0000180001027983 */ /* 0x000f220000100a00 */
[----:B------:R-:W-:Y:S01]  /*8b30*/  @P0 LOP3.LUT R6, R31, 0x3f, RZ, 0x3c, !PT ;  /* 0x0000003f1f060812 */ /* 0x000fe200078e3cff */
[----:B------:R-:W-:Y:S01]  /*8b40*/  BSSY.RECONVERGENT B2, `(.L_x_101) ;  /* 0x0000034000027945 */ /* 0x000fe20003800200 */
[----:B--2---:R-:W-:-:S02]  /*8b50*/  @P0 SHF.R.U64 R7, R8, 0x1, R9 ;  /* 0x0000000108070819 */ /* 0x004fc40000001209 */
[----:B------:R-:W-:Y:S02]  /*8b60*/  @P0 SHF.R.U32.HI R9, RZ, 0x1, R9 ;  /* 0x00000001ff090819 */ /* 0x000fe40000011609 */
[--C-:B---3--:R-:W-:Y:S02]  /*8b70*/  @P0 SHF.R.U32.HI R17, RZ, 0x1, R5.reuse ;  /* 0x00000001ff110819 */ /* 0x108fe40000011605 */
[C---:B------:R-:W-:Y:S02]  /*8b80*/  @P0 SHF.R.U64 R15, R4.reuse, 0x1, R5 ;  /* 0x00000001040f0819 */ /* 0x040fe40000001205 */
[CC--:B------:R-:W-:Y:S02]  /*8b90*/  @P0 SHF.L.U32 R10, R4.reuse, R31.reuse, RZ ;  /* 0x0000001f040a0219 */ /* 0x0c0fe400000006ff */
[----:B------:R-:W-:Y:S02]  /*8ba0*/  @P0 SHF.R.U64 R7, R7, R6, R9 ;  /* 0x0000000607070219 */ /* 0x000fe40000001209 */
[----:B------:R-:W-:-:S02]  /*8bb0*/  @P0 SHF.L.U64.HI R11, R4, R31, R5 ;  /* 0x0000001f040b0219 */ /* 0x000fc40000010205 */
[-C--:B------:R-:W-:Y:S02]  /*8bc0*/  @P0 SHF.R.U32.HI R8, RZ, R6.reuse, R9 ;  /* 0x00000006ff080219 */ /* 0x080fe40000011609 */
[----:B----4-:R-:W-:Y:S02]  /*8bd0*/  @P0 SHF.L.U32 R9, R2, R31, RZ ;  /* 0x0000001f02090219 */ /* 0x010fe400000006ff */
[----:B0-----:R-:W-:Y:S02]  /*8be0*/  @P0 SHF.R.U64 R26, R15, R6, R17 ;  /* 0x000000060f1a0219 */ /* 0x001fe40000001211 */
[----:B------:R-:W-:Y:S02]  /*8bf0*/  @P0 LOP3.LUT R4, R10, R7, RZ, 0xfc, !PT ;  /* 0x000000070a040212 */ /* 0x000fe400078efcff */
[----:B------:R-:W-:Y:S02]  /*8c00*/  @P0 LOP3.LUT R5, R11, R8, RZ, 0xfc, !PT ;  /* 0x000000080b050212 */ /* 0x000fe400078efcff */
[----:B------:R-:W-:-:S02]  /*8c10*/  @P0 SHF.L.U64.HI R7, R2, R31, R3 ;  /* 0x0000001f02070219 */ /* 0x000fc40000010203 */
[----:B------:R-:W-:Y:S01]  /*8c20*/  @P0 LOP3.LUT R2, R9, R26, RZ, 0xfc, !PT ;  /* 0x0000001a09020212 */ /* 0x000fe200078efcff */
[C---:B------:R-:W-:Y:S01]  /*8c30*/  IMAD.SHL.U32 R9, R4.reuse, 0x4, RZ ;  /* 0x0000000404097824 */ /* 0x040fe200078e00ff */
[----:B------:R-:W-:Y:S02]  /*8c40*/  @P0 SHF.R.U32.HI R6, RZ, R6, R17 ;  /* 0x00000006ff060219 */ /* 0x000fe40000011611 */
[----:B------:R-:W-:Y:S02]  /*8c50*/  SHF.L.U64.HI R15, R4, 0x2, R5 ;  /* 0x00000002040f7819 */ /* 0x000fe40000010205 */
[----:B------:R-:W-:Y:S02]  /*8c60*/  @P0 LOP3.LUT R3, R7, R6, RZ, 0xfc, !PT ;  /* 0x0000000607030212 */ /* 0x000fe400078efcff */
[----:B------:R-:W-:Y:S02]  /*8c70*/  SHF.L.W.U32.HI R5, R5, 0x2, R2 ;  /* 0x0000000205057819 */ /* 0x000fe40000010e02 */
[----:B------:R-:W-:-:S02]  /*8c80*/  IADD3 RZ, P0, PT, RZ, -R9, RZ ;  /* 0x80000009ffff7210 */ /* 0x000fc40007f1e0ff */
[----:B------:R-:W-:Y:S02]  /*8c90*/  LOP3.LUT R4, RZ, R15, RZ, 0x33, !PT ;  /* 0x0000000fff047212 */ /* 0x000fe400078e33ff */
[----:B------:R-:W-:Y:S02]  /*8ca0*/  SHF.L.W.U32.HI R2, R2, 0x2, R3 ;  /* 0x0000000202027819 */ /* 0x000fe40000010e03 */
[----:B------:R-:W-:Y:S02]  /*8cb0*/  LOP3.LUT R7, RZ, R5, RZ, 0x33, !PT ;  /* 0x00000005ff077212 */ /* 0x000fe400078e33ff */
[----:B------:R-:W-:Y:S02]  /*8cc0*/  IADD3.X R6, P0, PT, RZ, R4, RZ, P0, !PT ;  /* 0x00000004ff067210 */ /* 0x000fe4000071e4ff */
[----:B------:R-:W-:Y:S02]  /*8cd0*/  LOP3.LUT R8, RZ, R2, RZ, 0x33, !PT ;  /* 0x00000002ff087212 */ /* 0x000fe400078e33ff */
[----:B------:R-:W-:-:S02]  /*8ce0*/  IADD3.X R4, P1, PT, RZ, R7, RZ, P0, !PT ;  /* 0x00000007ff047210 */ /* 0x000fc4000073e4ff */
[----:B------:R-:W-:-:S03]  /*8cf0*/  ISETP.GT.U32.AND P2, PT, R5, -0x1, PT ;  /* 0xffffffff0500780c */ /* 0x000fc60003f44070 */
[----:B------:R-:W-:Y:S01]  /*8d00*/  IMAD.X R7, RZ, RZ, R8, P1 ;  /* 0x000000ffff077224 */ /* 0x000fe200008e0608 */
[----:B------:R-:W-:-:S04]  /*8d10*/  ISETP.GT.AND.EX P0, PT, R2, -0x1, PT, P2 ;  /* 0xffffffff0200780c */ /* 0x000fc80003f04320 */
[----:B------:R-:W-:Y:S02]  /*8d20*/  SEL R11, R2, R7, P0 ;  /* 0x00000007020b7207 */ /* 0x000fe40000000000 */
[----:B------:R-:W-:Y:S02]  /*8d30*/  SEL R8, R5, R4, P0 ;  /* 0x0000000405087207 */ /* 0x000fe40000000000 */
[----:B------:R-:W-:Y:S02]  /*8d40*/  ISETP.NE.U32.AND P1, PT, R11, RZ, PT ;  /* 0x000000ff0b00720c */ /* 0x000fe40003f25070 */
[----:B------:R-:W-:Y:S02]  /*8d50*/  SEL R6, R15, R6, P0 ;  /* 0x000000060f067207 */ /* 0x000fe40000000000 */
[----:B------:R-:W-:Y:S01]  /*8d60*/  SEL R5, R8, R11, !P1 ;  /* 0x0000000b08057207 */ /* 0x000fe20004800000 */
[----:B------:R-:W-:-:S05]  /*8d70*/  @!P0 IMAD.MOV R9, RZ, RZ, -R9 ;  /* 0x000000ffff098224 */ /* 0x000fca00078e0a09 */
[----:B------:R-:W0:Y:S02]  /*8d80*/  FLO.U32 R5, R5 ;  /* 0x0000000500057300 */ /* 0x000e2400000e0000 */
[C---:B0-----:R-:W-:Y:S02]  /*8d90*/  IADD3 R7, PT, PT, -R5.reuse, 0x1f, RZ ;  /* 0x0000001f05077810 */ /* 0x041fe40007ffe1ff */
[----:B------:R-:W-:-:S03]  /*8da0*/  IADD3 R4, PT, PT, -R5, 0x3f, RZ ;  /* 0x0000003f05047810 */ /* 0x000fc60007ffe1ff */
[----:B------:R-:W-:-:S05]  /*8db0*/  @P1 IMAD.MOV R4, RZ, RZ, R7 ;  /* 0x000000ffff041224 */ /* 0x000fca00078e0207 */
[----:B------:R-:W-:-:S13]  /*8dc0*/  ISETP.NE.AND P1, PT, R4, RZ, PT ;  /* 0x000000ff0400720c */ /* 0x000fda0003f25270 */
[----:B------:R-:W-:Y:S05]  /*8dd0*/  @!P1 BRA `(.L_x_102) ;  /* 0x0000000000289947 */ /* 0x000fea0003800000 */
[--C-:B------:R-:W-:Y:S02]  /*8de0*/  SHF.R.U64 R7, R9, 0x1, R6.reuse ;  /* 0x0000000109077819 */ /* 0x100fe40000001206 */
[C---:B------:R-:W-:Y:S02]  /*8df0*/  LOP3.LUT R5, R4.reuse, 0x3f, RZ, 0xc0, !PT ;  /* 0x0000003f04057812 */ /* 0x040fe400078ec0ff */
[----:B------:R-:W-:Y:S02]  /*8e00*/  SHF.R.U32.HI R9, RZ, 0x1, R6 ;  /* 0x00000001ff097819 */ /* 0x000fe40000011606 */
[----:B------:R-:W-:Y:S02]  /*8e10*/  LOP3.LUT R6, R4, 0x3f, RZ, 0xc, !PT ;  /* 0x0000003f04067812 */ /* 0x000fe400078e0cff */
[CC--:B------:R-:W-:Y:S02]  /*8e20*/  SHF.L.U64.HI R11, R8.reuse, R5.reuse, R11 ;  /* 0x00000005080b7219 */ /* 0x0c0fe4000001020b */
[----:B------:R-:W-:-:S02]  /*8e30*/  SHF.L.U32 R8, R8, R5, RZ ;  /* 0x0000000508087219 */ /* 0x000fc400000006ff */
[-CC-:B------:R-:W-:Y:S02]  /*8e40*/  SHF.R.U64 R5, R7, R6.reuse, R9.reuse ;  /* 0x0000000607057219 */ /* 0x180fe40000001209 */
[----:B------:R-:W-:Y:S02]  /*8e50*/  SHF.R.U32.HI R6, RZ, R6, R9 ;  /* 0x00000006ff067219 */ /* 0x000fe40000011609 */
[----:B------:R-:W-:Y:S02]  /*8e60*/  LOP3.LUT R8, R8, R5, RZ, 0xfc, !PT ;  /* 0x0000000508087212 */ /* 0x000fe400078efcff */
[----:B------:R-:W-:-:S07]  /*8e70*/  LOP3.LUT R11, R11, R6, RZ, 0xfc, !PT ;  /* 0x000000060b0b7212 */ /* 0x000fce00078efcff */
.L_x_102:
[----:B------:R-:W-:Y:S05]  /*8e80*/  BSYNC.RECONVERGENT B2 ;  /* 0x0000000000027941 */ /* 0x000fea0003800200 */
.L_x_101:
[----:B------:R-:W-:-:S04]  /*8e90*/  IMAD.WIDE.U32 R26, R8, 0x2168c235, RZ ;  /* 0x2168c235081a7825 */ /* 0x000fc800078e00ff */
[----:B------:R-:W-:Y:S01]  /*8ea0*/  IMAD.MOV.U32 R6, RZ, RZ, R27 ;  /* 0x000000ffff067224 */ /* 0x000fe200078e001b */
[----:B------:R-:W-:Y:S01]  /*8eb0*/  IADD3 RZ, P1, PT, R26, R26, RZ ;  /* 0x0000001a1aff7210 */ /* 0x000fe20007f3e0ff */
[----:B------:R-:W-:Y:S02]  /*8ec0*/  IMAD.MOV.U32 R7, RZ, RZ, RZ ;  /* 0x000000ffff077224 */ /* 0x000fe400078e00ff */
[----:B------:R-:W-:-:S04]  /*8ed0*/  IMAD.HI.U32 R5, R11, -0x36f0255e, RZ ;  /* 0xc90fdaa20b057827 */ /* 0x000fc800078e00ff */
[----:B------:R-:W-:-:S04]  /*8ee0*/  IMAD.WIDE.U32 R6, R8, -0x36f0255e, R6 ;  /* 0xc90fdaa208067825 */ /* 0x000fc800078e0006 */
[----:B------:R-:W-:-:S04]  /*8ef0*/  IMAD.WIDE.U32 R6, P2, R11, 0x2168c235, R6 ;  /* 0x2168c2350b067825 */ /* 0x000fc80007840006 */
[----:B------:R-:W-:Y:S01]  /*8f00*/  IMAD R11, R11, -0x36f0255e, RZ ;  /* 0xc90fdaa20b0b7824 */ /* 0x000fe200078e02ff */
[----:B------:R-:W-:Y:S01]  /*8f10*/  IADD3.X RZ, P1, PT, R6, R6, RZ, P1, !PT ;  /* 0x0000000606ff7210 */ /* 0x000fe20000f3e4ff */
[----:B------:R-:W-:-:S03]  /*8f20*/  IMAD.X R5, RZ, RZ, R5, P2 ;  /* 0x000000ffff057224 */ /* 0x000fc600010e0605 */
[----:B------:R-:W-:-:S04]  /*8f30*/  IADD3 R7, P2, PT, R11, R7, RZ ;  /* 0x000000070b077210 */ /* 0x000fc80007f5e0ff */
[----:B------:R-:W-:Y:S02]  /*8f40*/  IADD3.X R5, PT, PT, RZ, R5, RZ, P2, !PT ;  /* 0x00000005ff057210 */ /* 0x000fe400017fe4ff */
[C---:B------:R-:W-:Y:S02]  /*8f50*/  ISETP.GT.U32.AND P3, PT, R7.reuse, RZ, PT ;  /* 0x000000ff0700720c */ /* 0x040fe40003f64070 */
[----:B------:R-:W-:Y:S02]  /*8f60*/  IADD3.X R6, P2, PT, R7, R7, RZ, P1, !PT ;  /* 0x0000000707067210 */ /* 0x000fe40000f5e4ff */
[----:B------:R-:W-:-:S03]  /*8f70*/  ISETP.GT.AND.EX P1, PT, R5, RZ, PT, P3 ;  /* 0x000000ff0500720c */ /* 0x000fc60003f24330 */
[----:B------:R-:W-:Y:S01]  /*8f80*/  IMAD.X R8, R5, 0x1, R5, P2 ;  /* 0x0000000105087824 */ /* 0x000fe200010e0605 */
[----:B------:R-:W-:Y:S02]  /*8f90*/  SEL R6, R6, R7, P1 ;  /* 0x0000000706067207 */ /* 0x000fe40000800000 */
[----:B------:R-:W-:Y:S02]  /*8fa0*/  SEL R9, RZ, 0xffffffff, !P1 ;  /* 0xffffffffff097807 */ /* 0x000fe40004800000 */
[----:B------:R-:W-:Y:S02]  /*8fb0*/  SEL R7, R8, R5, P1 ;  /* 0x0000000508077207 */ /* 0x000fe40000800000 */
[----:B------:R-:W-:Y:S01]  /*8fc0*/  IADD3 R6, P2, PT, R6, 0x1, RZ ;  /* 0x0000000106067810 */ /* 0x000fe20007f5e0ff */
[----:B------:R-:W-:Y:S01]  /*8fd0*/  IMAD.IADD R4, R9, 0x1, -R4 ;  /* 0x0000000109047824 */ /* 0x000fe200078e0a04 */
[----:B------:R-:W-:Y:S02]  /*8fe0*/  LOP3.LUT P1, R5, R16, 0x80000000, RZ, 0xc0, !PT ;  /* 0x8000000010057812 */ /* 0x000fe4000782c0ff */
[----:B------:R-:W-:Y:S01]  /*8ff0*/  SHF.R.U32.HI R9, RZ, 0x1e, R3 ;  /* 0x0000001eff097819 */ /* 0x000fe20000011603 */
[----:B------:R-:W-:Y:S01]  /*9000*/  IMAD.X R7, RZ, RZ, R7, P2 ;  /* 0x000000ffff077224 */ /* 0x000fe200010e0607 */
[----:B------:R-:W-:Y:S01]  /*9010*/  @!P0 LOP3.LUT R5, R5, 0x80000000, RZ, 0x3c, !PT ;  /* 0x8000000005058812 */ /* 0x000fe200078e3cff */
[----:B------:R-:W-:Y:S01]  /*9020*/  IMAD.SHL.U32 R4, R4, 0x100000, RZ ;  /* 0x0010000004047824 */ /* 0x000fe200078e00ff */
[----:B------:R-:W-:-:S02]  /*9030*/  LEA.HI R2, R2, R9, RZ, 0x1 ;  /* 0x0000000902027211 */ /* 0x000fc400078f08ff */
[----:B------:R-:W-:-:S04]  /*9040*/  SHF.R.U64 R6, R6, 0xa, R7 ;  /* 0x0000000a06067819 */ /* 0x000fc80000001207 */
[----:B------:R-:W-:Y:S01]  /*9050*/  IADD3 R6, P2, PT, R6, 0x1, RZ ;  /* 0x0000000106067810 */ /* 0x000fe20007f5e0ff */
[----:B------:R-:W-:-:S03]  /*9060*/  @P1 IMAD.MOV R2, RZ, RZ, -R2 ;  /* 0x000000ffff021224 */ /* 0x000fc600078e0a02 */
[----:B------:R-:W-:-:S04]  /*9070*/  LEA.HI.X R7, R7, RZ, RZ, 0x16, P2 ;  /* 0x000000ff07077211 */ /* 0x000fc800010fb4ff */
[--C-:B------:R-:W-:Y:S02]  /*9080*/  SHF.R.U64 R6, R6, 0x1, R7.reuse ;  /* 0x0000000106067819 */ /* 0x100fe40000001207 */
[----:B------:R-:W-:Y:S02]  /*9090*/  SHF.R.U32.HI R3, RZ, 0x1, R7 ;  /* 0x00000001ff037819 */ /* 0x000fe40000011607 */
[----:B------:R-:W-:-:S04]  /*90a0*/  IADD3 R7, P2, P3, RZ, RZ, R6 ;  /* 0x000000ffff077210 */ /* 0x000fc80007b5e006 */
[----:B------:R-:W-:-:S04]  /*90b0*/  IADD3.X R4, PT, PT, R4, 0x3fe00000, R3, P2, P3 ;  /* 0x3fe0000004047810 */ /* 0x000fc800017e6403 */
[----:B------:R-:W-:-:S07]  /*90c0*/  LOP3.LUT R16, R4, R5, RZ, 0xfc, !PT ;  /* 0x0000000504107212 */ /* 0x000fce00078efcff */
.L_x_96:
[----:B------:R-:W-:Y:S02]  /*90d0*/  IMAD.MOV.U32 R15, RZ, RZ, 0x0 ;  /* 0x00000000ff0f7424 */ /* 0x000fe400078e00ff */
[----:B------:R-:W-:Y:S02]  /*90e0*/  IMAD.MOV.U32 R4, RZ, RZ, R7 ;  /* 0x000000ffff047224 */ /* 0x000fe400078e0007 */
[----:B------:R-:W-:Y:S01]  /*90f0*/  IMAD.MOV.U32 R5, RZ, RZ, R16 ;  /* 0x000000ffff057224 */ /* 0x000fe200078e0010 */
[----:B------:R-:W-:Y:S06]  /*9100*/  RET.REL.NODEC R14 `(_Z18kernelNonRephasingP7double2ddiPd) ;  /* 0xffffff6c0ebc7950 */ /* 0x000fec0003c3ffff */
.L_x_103:
[----:B------:R-:W-:-:S00]  /*9110*/  BRA `(.L_x_103) ;  /* 0xfffffffc00fc7947 */ /* 0x000fc0000383ffff */
[----:B------:R-:W-:-:S00]  /*9120*/  NOP ;  /* 0x0000000000007918 */ /* 0x000fc00000000000 */
        /* <DEDUP_REMOVED lines=13> */
.L_x_212:


//--------------------- .text._Z15kernelRephasingP7double2ddiPd --------------------------
	.section	.text._Z15kernelRephasingP7double2ddiPd,"ax",@progbits
	.align	128
        .global         _Z15kernelRephasingP7double2ddiPd
        .type           _Z15kernelRephasingP7double2ddiPd,@function
        .size           _Z15kernelRephasingP7double2ddiPd,(.L_x_214 - _Z15kernelRephasingP7double2ddiPd)
        .other          _Z15kernelRephasingP7double2ddiPd,@"STO_CUDA_ENTRY STV_DEFAULT"
_Z15kernelRephasingP7double2ddiPd:
.text._Z15kernelRephasingP7double2ddiPd:
        /* <DEDUP_REMOVED lines=21> */
[----:B------:R-:W-:-:S08]  /*0150*/  DADD R2, -R8, R28 ;  /* 0x0000000008027229 */ /* 0x000fd0000000011c */
        /* <DEDUP_REMOVED lines=28> */
[----:B------:R-:W-:Y:S05]  /*0320*/  CALL.REL.NOINC `($_Z15kernelRephasingP7double2ddiPd$__internal_trig_reduction_slowpathd) ;  /* 0x0000008000f87944 */ /* 0x000fea0003c00000 */
[----:B------:R-:W-:Y:S02]  /*0330*/  IMAD.MOV.U32 R4, RZ, RZ, R2 ;  /* 0x000000ffff047224 */ /* 0x000fe400078e0002 */
[----:B------:R-:W-:Y:S02]  /*0340*/  IMAD.MOV.U32 R2, RZ, RZ, R22 ;  /* 0x000000ffff027224 */ /* 0x000fe400078e0016 */
[----:B------:R-:W-:-:S07]  /*0350*/  IMAD.MOV.U32 R3, RZ, RZ, R23 ;  /* 0x000000ffff037224 */ /* 0x000fce00078e0017 */
.L_x_107:
[----:B------:R-:W-:Y:S05]  /*0360*/  BSYNC.RECONVERGENT B1 ;  /* 0x0000000000017941 */ /* 0x000fea0003800200 */
.L_x_106:
[----:B------:R-:W-:-:S07]  /*0370*/  VIADD R18, R4, 0x1 ;  /* 0x0000000104127836 */ /* 0x000fce0000000000 */
.L_x_105:
[----:B------:R-:W-:Y:S05]  /*0380*/  BSYNC.RECONVERGENT B0 ;  /* 0x0000000000007941 */ /* 0x000fea0003800200 */
.L_x_104:
        /* <DEDUP_REMOVED lines=13> */
[----:B------:R-:W-:Y:S01]  /*0460*/  DSETP.NEU.AND P1, PT, |R16|, +INF , PT ;  /* 0x7ff000001000742a */ /* 0x000fe20003f2d200 */
[----:B------:R-:W-:-:S02]  /*0470*/  MOV R19, 0x3da8ff83 ;  /* 0x3da8ff8300137802 */ /* 0x000fc40000000f00 */
[----:B------:R-:W-:Y:S02]  /*0480*/  FSEL R30, R30, -8.06006814911005101289e+34, !P0 ;  /* 0xf9785eba1e1e7808 */ /* 0x000fe40004000000 */
[----:B------:R-:W-:-:S06]  /*0490*/  FSEL R31, -R19, 0.11223486810922622681, !P0 ;  /* 0x3de5db65131f7808 */ /* 0x000fcc0004000100 */
[----:B--2---:R-:W-:-:S08]  /*04a0*/  DFMA R12, R26, R30, R12 ;  /* 0x0000001e1a0c722b */ /* 0x004fd0000000000c */
[----:B------:R-:W-:-:S08]  /*04b0*/  DFMA R12, R26, R12, R14 ;  /* 0x0000000c1a0c722b */ /* 0x000fd0000000000e */
[----:B---3--:R-:W-:-:S08]  /*04c0*/  DFMA R4, R26, R12, R4 ;  /* 0x0000000c1a04722b */ /* 0x008fd00000000004 */
[----:B------:R-:W-:-:S08]  /*04d0*/  DFMA R4, R26, R4, R6 ;  /* 0x000000041a04722b */ /* 0x000fd00000000006 */
[----:B----4-:R-:W-:-:S08]  /*04e0*/  DFMA R4, R26, R4, R20 ;  /* 0x000000041a04722b */ /* 0x010fd00000000014 */
[----:B------:R-:W-:Y:S02]  /*04f0*/  DFMA R4, R26, R4, R22 ;  /* 0x000000041a04722b */ /* 0x000fe40000000016 */
[----:B------:R-:W-:-:S06]  /*0500*/  @!P1 DMUL R22, RZ, R16 ;  /* 0x00000010ff169228 */ /* 0x000fcc0000000000 */
[----:B------:R-:W-:Y:S02]  /*0510*/  DFMA R2, R4, R2, R2 ;  /* 0x000000020402722b */ /* 0x000fe40000000002 */
[----:B------:R-:W-:-:S10]  /*0520*/  DFMA R4, R26, R4, 1 ;  /* 0x3ff000001a04742b */ /* 0x000fd40000000004 */
[----:B------:R-:W-:Y:S02]  /*0530*/  FSEL R4, R4, R2, !P0 ;  /* 0x0000000204047208 */ /* 0x000fe40004000000 */
[----:B------:R-:W-:Y:S02]  /*0540*/  FSEL R5, R5, R3, !P0 ;  /* 0x0000000305057208 */ /* 0x000fe40004000000 */
[----:B------:R-:W-:-:S04]  /*0550*/  LOP3.LUT P0, RZ, R18, 0x2, RZ, 0xc0, !PT ;  /* 0x0000000212ff7812 */ /* 0x000fc8000780c0ff */
        /* <DEDUP_REMOVED lines=25> */
.L_x_109:
[----:B------:R-:W-:Y:S05]  /*06f0*/  BSYNC.RECONVERGENT B0 ;  /* 0x0000000000007941 */ /* 0x000fea0003800200 */
.L_x_108:
[----:B------:R-:W0:Y:S01]  /*0700*/  LDCU.64 UR6, c[0x4][0x8] ;  /* 0x01000100ff0677ac */ /* 0x000e220008000a00 */
[----:B------:R-:W-:-:S05]  /*0710*/  IMAD.SHL.U32 R3, R2, 0x40, RZ ;  /* 0x0000004002037824 */ /* 0x000fca00078e00ff */
[----:B------:R-:W-:-:S04]  /*0720*/  LOP3.LUT R3, R3, 0x40, RZ, 0xc0, !PT ;  /* 0x0000004003037812 */ /* 0x000fc800078ec0ff */
[----:B0-----:R-:W-:-:S05]  /*0730*/  IADD3 R26, P0, PT, R3, UR6, RZ ;  /* 0x00000006031a7c10 */ /* 0x001fca000ff1e0ff */
[----:B------:R-:W-:-:S05]  /*0740*/  IMAD.X R27, RZ, RZ, UR7, P0 ;  /* 0x00000007ff1b7e24 */ /* 0x000fca00080e06ff */
[----:B------:R-:W2:Y:S01]  /*0750*/  LDG.E.128.CONSTANT R12, desc[UR4][R26.64] ;  /* 0x000000041a0c7981 */ /* 0x000ea2000c1e9d00 */
[----:B------:R-:W0:Y:S03]  /*0760*/  LDC.64 R30, c[0x0][0x3a0] ;  /* 0x0000e800ff1e7b82 */ /* 0x000e260000000a00 */
[----:B------:R-:W3:Y:S04]  /*0770*/  LDG.E.128.CONSTANT R4, desc[UR4][R26.64+0x10] ;  /* 0x000010041a047981 */ /* 0x000ee8000c1e9d00 */
[----:B------:R-:W4:Y:S04]  /*0780*/  LDG.E.128.CONSTANT R16, desc[UR4][R26.64+0x20] ;  /* 0x000020041a107981 */ /* 0x000f28000c1e9d00 */
[----:B0-----:R-:W5:Y:S01]  /*0790*/  LDG.E.64 R30, desc[UR4][R30.64+0x50] ;  /* 0x000050041e1e7981 */ /* 0x001f62000c1e1b00 */
[----:B------:R-:W-:Y:S01]  /*07a0*/  LOP3.LUT R3, R2, 0x1, RZ, 0xc0, !PT ;  /* 0x0000000102037812 */ /* 0x000fe200078ec0ff */
[----:B------:R-:W-:Y:S01]  /*07b0*/  IMAD.MOV.U32 R32, RZ, RZ, 0x20fd8164 ;  /* 0x20fd8164ff207424 */ /* 0x000fe200078e00ff */
[----:B------:R-:W-:Y:S01]  /*07c0*/  DMUL R24, R22, R22 ;  /* 0x0000001616187228 */ /* 0x000fe20000000000 */
[----:B------:R-:W-:Y:S01]  /*07d0*/  UMOV UR6, 0x75eeba82 ;  /* 0x75eeba8200067882 */ /* 0x000fe20000000000 */
[----:B------:R-:W-:Y:S01]  /*07e0*/  ISETP.NE.U32.AND P0, PT, R3, 0x1, PT ;  /* 0x000000010300780c */ /* 0x000fe20003f05070 */
[----:B------:R-:W-:Y:S01]  /*07f0*/  IMAD.MOV.U32 R3, RZ, RZ, 0x3da8ff83 ;  /* 0x3da8ff83ff037424 */ /* 0x000fe200078e00ff */
[----:B------:R-:W-:Y:S01]  /*0800*/  UMOV UR7, 0x3fc81c59 ;  /* 0x3fc81c5900077882 */ /* 0x000fe20000000000 */
[----:B------:R-:W-:Y:S01]  /*0810*/  BSSY.RECONVERGENT B0, `(.L_x_110) ;  /* 0x0000033000007945 */ /* 0x000fe20003800200 */
[----:B------:R-:W-:-:S02]  /*0820*/  FSEL R32, R32, -8.06006814911005101289e+34, !P0 ;  /* 0xf9785eba20207808 */ /* 0x000fc40004000000 */
[----:B------:R-:W-:-:S06]  /*0830*/  FSEL R33, -R3, 0.11223486810922622681, !P0 ;  /* 0x3de5db6503217808 */ /* 0x000fcc0004000100 */
[----:B--2---:R-:W-:-:S08]  /*0840*/  DFMA R12, R24, R32, R12 ;  /* 0x00000020180c722b */ /* 0x004fd0000000000c */
[----:B------:R-:W-:-:S08]  /*0850*/  DFMA R12, R24, R12, R14 ;  /* 0x0000000c180c722b */ /* 0x000fd0000000000e */
[----:B---3--:R-:W-:-:S08]  /*0860*/  DFMA R4, R24, R12, R4 ;  /* 0x0000000c1804722b */ /* 0x008fd00000000004 */
[----:B------:R-:W-:Y:S02]  /*0870*/  DFMA R4, R24, R4, R6 ;  /* 0x000000041804722b */ /* 0x000fe40000000006 */
[----:B------:R-:W-:Y:S02]  /*0880*/  DMUL R6, R8, R10 ;  /* 0x0000000a08067228 */ /* 0x000fe40000000000 */
[----:B-----5:R-:W-:-:S04]  /*0890*/  DADD R30, R10, -R30 ;  /* 0x000000000a1e7229 */ /* 0x020fc8000000081e */
[----:B----4-:R-:W-:-:S04]  /*08a0*/  DFMA R4, R24, R4, R16 ;  /* 0x000000041804722b */ /* 0x010fc80000000010 */
[----:B------:R-:W-:-:S04]  /*08b0*/  DFMA R6, R28, R30, -R6 ;  /* 0x0000001e1c06722b */ /* 0x000fc80000000806 */
[----:B------:R-:W-:-:S08]  /*08c0*/  DFMA R4, R24, R4, R18 ;  /* 0x000000041804722b */ /* 0x000fd00000000012 */
[----:B------:R-:W-:Y:S02]  /*08d0*/  DFMA R22, R4, R22, R22 ;  /* 0x000000160416722b */ /* 0x000fe40000000016 */
[----:B------:R-:W-:Y:S02]  /*08e0*/  DFMA R4, R24, R4, 1 ;  /* 0x3ff000001804742b */ /* 0x000fe40000000004 */
[----:B------:R-:W-:-:S08]  /*08f0*/  DMUL R24, R6, -UR6 ;  /* 0x8000000606187c28 */ /* 0x000fd00008000000 */
[----:B------:R-:W-:Y:S01]  /*0900*/  DSETP.NEU.AND P1, PT, |R24|, +INF , PT ;  /* 0x7ff000001800742a */ /* 0x000fe20003f2d200 */
[----:B------:R-:W-:Y:S02]  /*0910*/  FSEL R6, R4, R22, !P0 ;  /* 0x0000001604067208 */ /* 0x000fe40004000000 */
[----:B------:R-:W-:Y:S02]  /*0920*/  FSEL R7, R5, R23, !P0 ;  /* 0x0000001705077208 */ /* 0x000fe40004000000 */
[----:B------:R-:W-:-:S04]  /*0930*/  LOP3.LUT P0, RZ, R2, 0x2, RZ, 0xc0, !PT ;  /* 0x0000000202ff7812 */ /* 0x000fc8000780c0ff */
[----:B------:R-:W-:-:S05]  /*0940*/  DADD R4, RZ, -R6 ;  /* 0x00000000ff047229 */ /* 0x000fca0000000806 */
[----:B------:R-:W-:Y:S01]  /*0950*/  @!P1 DMUL R2, RZ, R24 ;  /* 0x00000018ff029228 */ /* 0x000fe20000000000 */
[----:B------:R-:W-:-:S04]  /*0960*/  @!P1 IMAD.MOV.U32 R22, RZ, RZ, 0x1 ;  /* 0x00000001ff169424 */ /* 0x000fc800078e00ff */
        /* <DEDUP_REMOVED lines=24> */
[----:B------:R-:W-:Y:S01]  /*0af0*/  MOV R4, R2 ;  /* 0x0000000200047202 */ /* 0x000fe20000000f00 */
[----:B------:R-:W-:Y:S02]  /*0b00*/  IMAD.MOV.U32 R2, RZ, RZ, R22 ;  /* 0x000000ffff027224 */ /* 0x000fe400078e0016 */
[----:B------:R-:W-:-:S07]  /*0b10*/  IMAD.MOV.U32 R3, RZ, RZ, R23 ;  /* 0x000000ffff037224 */ /* 0x000fce00078e0017 */
.L_x_113:
[----:B------:R-:W-:Y:S05]  /*0b20*/  BSYNC.RECONVERGENT B1 ;  /* 0x0000000000017941 */ /* 0x000fea0003800200 */
.L_x_112:
[----:B------:R-:W-:-:S07]  /*0b30*/  VIADD R22, R4, 0x1 ;  /* 0x0000000104167836 */ /* 0x000fce0000000000 */
.L_x_111:
[----:B------:R-:W-:Y:S05]  /*0b40*/  BSYNC.RECONVERGENT B0 ;  /* 0x0000000000007941 */ /* 0x000fea0003800200 */
.L_x_110:
        /* <DEDUP_REMOVED lines=18> */
[----:B------:R-:W-:Y:S01]  /*0c70*/  DFMA R12, R30, R12, R14 ;  /* 0x0000000c1e0c722b */ /* 0x000fe2000000000e */
[----:B------:R-:W-:-:S07]  /*0c80*/  @!P1 IMAD.MOV.U32 R14, RZ, RZ, RZ ;  /* 0x000000ffff0e9224 */ /* 0x000fce00078e00ff */
[----:B---3--:R-:W-:-:S08]  /*0c90*/  DFMA R4, R30, R12, R4 ;  /* 0x0000000c1e04722b */ /* 0x008fd00000000004 */
[----:B------:R-:W-:-:S08]  /*0ca0*/  DFMA R4, R30, R4, R6 ;  /* 0x000000041e04722b */ /* 0x000fd00000000006 */
[----:B----4-:R-:W-:-:S08]  /*0cb0*/  DFMA R4, R30, R4, R16 ;  /* 0x000000041e04722b */ /* 0x010fd00000000010 */
[----:B------:R-:W-:-:S08]  /*0cc0*/  DFMA R4, R30, R4, R18 ;  /* 0x000000041e04722b */ /* 0x000fd00000000012 */
[----:B------:R-:W-:Y:S02]  /*0cd0*/  DFMA R2, R4, R2, R2 ;  /* 0x000000020402722b */ /* 0x000fe40000000002 */
[----:B------:R-:W-:-:S10]  /*0ce0*/  DFMA R4, R30, R4, 1 ;  /* 0x3ff000001e04742b */ /* 0x000fd40000000004 */
[----:B------:R-:W-:Y:S02]  /*0cf0*/  FSEL R6, R4, R2, !P0 ;  /* 0x0000000204067208 */ /* 0x000fe40004000000 */
[----:B------:R-:W-:Y:S01]  /*0d00*/  FSEL R7, R5, R3, !P0 ;  /* 0x0000000305077208 */ /* 0x000fe20004000000 */
[----:B------:R-:W-:Y:S01]  /*0d10*/  @!P1 DMUL R2, RZ, R24 ;  /* 0x00000018ff029228 */ /* 0x000fe20000000000 */
[----:B------:R-:W-:-:S04]  /*0d20*/  LOP3.LUT P0, RZ, R22, 0x2, RZ, 0xc0, !PT ;  /* 0x0000000216ff7812 */ /* 0x000fc8000780c0ff */
        /* <DEDUP_REMOVED lines=27> */
.L_x_115:
[----:B------:R-:W-:Y:S05]  /*0ee0*/  BSYNC.RECONVERGENT B0 ;  /* 0x0000000000007941 */ /* 0x000fea0003800200 */
.L_x_114:
        /* <DEDUP_REMOVED lines=54> */
[----:B------:R-:W-:Y:S05]  /*1250*/  CALL.REL.NOINC `($__internal_1_$__cuda_sm20_div_rn_f64_full) ;  /* 0x0000006c009c7944 */ /* 0x000fea0003c00000 */
[----:B------:R-:W-:-:S07]  /*1260*/  IMAD.MOV.U32 R5, RZ, RZ, R3 ;  /* 0x000000ffff057224 */ /* 0x000fce00078e0003 */
.L_x_117:
[----:B------:R-:W-:Y:S05]  /*1270*/  BSYNC.RECONVERGENT B1 ;  /* 0x0000000000017941 */ /* 0x000fea0003800200 */
.L_x_116:
        /* <DEDUP_REMOVED lines=21> */
[----:B------:R-:W-:Y:S02]  /*13d0*/  DFMA R30, R22, R24, R22 ;  /* 0x00000018161e722b */ /* 0x000fe40000000016 */
[----:B------:R-:W-:-:S03]  /*13e0*/  DADD R24, R8, R28 ;  /* 0x0000000008187229 */ /* 0x000fc6000000001c */
        /* <DEDUP_REMOVED lines=26> */
[----:B-1----:R-:W-:-:S05]  /*1590*/  DFMA R18, R26, 2, R24 ;  /* 0x400000001a12782b */ /* 0x002fca0000000018 */
[----:B------:R-:W-:-:S03]  /*15a0*/  DFMA R22, R2, R22, UR6 ;  /* 0x0000000602167e2b */ /* 0x000fc60008000016 */
[----:B------:R-:W-:-:S05]  /*15b0*/  DMUL R24, R32, -R18 ;  /* 0x8000001220187228 */ /* 0x000fca0000000000 */
[----:B------:R-:W-:-:S03]  /*15c0*/  DFMA R22, R2, R22, 1 ;  /* 0x3ff000000216742b */ /* 0x000fc60000000016 */
[----:B------:R-:W-:-:S05]  /*15d0*/  DFMA R26, -R12, R24, -R18 ;  /* 0x000000180c1a722b */ /* 0x000fca0000000912 */
[----:B------:R-:W-:-:S03]  /*15e0*/  DFMA R30, R2, R22, 1 ;  /* 0x3ff00000021e742b */ /* 0x000fc60000000016 */
[----:B------:R-:W-:Y:S02]  /*15f0*/  DFMA R2, R32, R26, R24 ;  /* 0x0000001a2002722b */ /* 0x000fe40000000018 */
[----:B------:R-:W-:-:S05]  /*1600*/  DMUL R24, RZ, R14 ;  /* 0x0000000eff187228 */ /* 0x000fca0000000000 */
        /* <DEDUP_REMOVED lines=16> */
.L_x_119:
[----:B------:R-:W-:Y:S05]  /*1710*/  BSYNC.RECONVERGENT B0 ;  /* 0x0000000000007941 */ /* 0x000fea0003800200 */
.L_x_118:
        /* <DEDUP_REMOVED lines=15> */
[----:B------:R-:W-:Y:S05]  /*1810*/  CALL.REL.NOINC `($__internal_1_$__cuda_sm20_div_rn_f64_full) ;  /* 0x00000068002c7944 */ /* 0x000fea0003c00000 */
[----:B------:R-:W-:-:S07]  /*1820*/  IMAD.MOV.U32 R2, RZ, RZ, R4 ;  /* 0x000000ffff027224 */ /* 0x000fce00078e0004 */
.L_x_121:
[----:B------:R-:W-:Y:S05]  /*1830*/  BSYNC.RECONVERGENT B1 ;  /* 0x0000000000017941 */ /* 0x000fea0003800200 */
.L_x_120:
        /* <DEDUP_REMOVED lines=48> */
[----:B------:R-:W-:Y:S01]  /*1b40*/  LEA R23, R6, R31, 0x14 ;  /* 0x0000001f06177211 */ /* 0x000fe200078ea0ff */
        /* <DEDUP_REMOVED lines=25> */
.L_x_123:
[----:B------:R-:W-:Y:S05]  /*1ce0*/  BSYNC.RECONVERGENT B0 ;  /* 0x0000000000007941 */ /* 0x000fea0003800200 */
.L_x_122:
        /* <DEDUP_REMOVED lines=9> */
[----:B------:R-:W-:Y:S01]  /*1d80*/  MOV R2, 0x1dd0 ;  /* 0x00001dd000027802 */ /* 0x000fe20000000f00 */
[----:B------:R-:W-:Y:S02]  /*1d90*/  IMAD.MOV.U32 R3, RZ, RZ, R15 ;  /* 0x000000ffff037224 */ /* 0x000fe400078e000f */
[----:B------:R-:W-:Y:S02]  /*1da0*/  IMAD.MOV.U32 R34, RZ, RZ, R26 ;  /* 0x000000ffff227224 */ /* 0x000fe400078e001a */
[----:B------:R-:W-:-:S07]  /*1db0*/  IMAD.MOV.U32 R35, RZ, RZ, R27 ;  /* 0x000000ffff237224 */ /* 0x000fce00078e001b */
[----:B-----5:R-:W-:Y:S05]  /*1dc0*/  CALL.REL.NOINC `($__internal_1_$__cuda_sm20_div_rn_f64_full) ;  /* 0x0000006000c07944 */ /* 0x020fea0003c00000 */
[----:B------:R-:W-:-:S07]  /*1dd0*/  IMAD.MOV.U32 R5, RZ, RZ, R3 ;  /* 0x000000ffff057224 */ /* 0x000fce00078e0003 */
.L_x_125:
[----:B------:R-:W-:Y:S05]  /*1de0*/  BSYNC.RECONVERGENT B1 ;  /* 0x0000000000017941 */ /* 0x000fea0003800200 */
.L_x_124:
[----:B------:R-:W0:Y:S02]  /*1df0*/  LDC.64 R14, c[0x0][0x3a0] ;  /* 0x0000e800ff0e7b82 */ /* 0x000e240000000a00 */
[----:B0-----:R-:W2:Y:S01]  /*1e00*/  LDG.E.64 R18, desc[UR4][R14.64+0x38] ;  /* 0x000038040e127981 */ /* 0x001ea2000c1e1b00 */
[----:B------:R-:W-:Y:S02]  /*1e10*/  HFMA2 R6, -RZ, RZ, 1323, -4.565715789794921875e-05 ;  /* 0x652b82feff067431 */ /* 0x000fe400000001ff */
[----:B------:R-:W-:Y:S01]  /*1e20*/  IMAD.MOV.U32 R7, RZ, RZ, 0x3ff71547 ;  /* 0x3ff71547ff077424 */ /* 0x000fe200078e00ff */
[----:B------:R-:W-:Y:S01]  /*1e30*/  UMOV UR6, 0xfefa39ef ;  /* 0xfefa39ef00067882 */ /* 0x000fe20000000000 */
[----:B------:R-:W-:Y:S01]  /*1e40*/  UMOV UR7, 0x3fe62e42 ;  /* 0x3fe62e4200077882 */ /* 0x000fe20000000000 */
[----:B------:R-:W-:Y:S01]  /*1e50*/  IMAD.MOV.U32 R12, RZ, RZ, 0x1 ;  /* 0x00000001ff0c7424 */ /* 0x000fe200078e00ff */
[----:B------:R0:W5:Y:S01]  /*1e60*/  LDG.E.64 R16, desc[UR4][R14.64+0x20] ;  /* 0x000020040e107981 */ /* 0x000162000c1e1b00 */
[----:B------:R-:W-:Y:S01]  /*1e70*/  FSETP.GEU.AND P2, PT, |R5|, 4.1917929649353027344, PT ;  /* 0x4086232b0500780b */ /* 0x000fe20003f4e200 */
[----:B------:R-:W-:Y:S01]  /*1e80*/  BSSY.RECONVERGENT B0, `(.L_x_126) ;  /* 0x0000043000007945 */ /* 0x000fe20003800200 */
        /* <DEDUP_REMOVED lines=66> */
.L_x_127:
[----:B------:R-:W-:Y:S05]  /*22b0*/  BSYNC.RECONVERGENT B0 ;  /* 0x0000000000007941 */ /* 0x000fea0003800200 */
.L_x_126:
[----:B------:R-:W-:Y:S04]  /*22c0*/  BSSY.RECONVERGENT B1, `(.L_x_128) ;  /* 0x0000009000017945 */ /* 0x000fe80003800200 */
[----:B------:R-:W-:Y:S05]  /*22d0*/  @P0 BRA P1, `(.L_x_129) ;  /* 0x00000000001c0947 */ /* 0x000fea0000800000 */
[----:B------:R-:W-:Y:S01]  /*22e0*/  MOV R4, R14 ;  /* 0x0000000e00047202 */ /* 0x000fe20000000f00 */
[----:B------:R-:W-:Y:S01]  /*22f0*/  IMAD.MOV.U32 R3, RZ, RZ, R15 ;  /* 0x000000ffff037224 */ /* 0x000fe200078e000f */
[----:B------:R-:W-:Y:S01]  /*2300*/  MOV R2, 0x2340 ;  /* 0x0000234000027802 */ /* 0x000fe20000000f00 */
[----:B------:R-:W-:Y:S02]  /*2310*/  IMAD.MOV.U32 R34, RZ, RZ, R18 ;  /* 0x000000ffff227224 */ /* 0x000fe400078e0012 */
[----:B------:R-:W-:-:S07]  /*2320*/  IMAD.MOV.U32 R35, RZ, RZ, R19 ;  /* 0x000000ffff237224 */ /* 0x000fce00078e0013 */
[----:B-----5:R-:W-:Y:S05]  /*2330*/  CALL.REL.NOINC `($__internal_1_$__cuda_sm20_div_rn_f64_full) ;  /* 0x0000005c00647944 */ /* 0x020fea0003c00000 */
[----:B------:R-:W-:-:S07]  /*2340*/  IMAD.MOV.U32 R2, RZ, RZ, R4 ;  /* 0x000000ffff027224 */ /* 0x000fce00078e0004 */
.L_x_129:
[----:B------:R-:W-:Y:S05]  /*2350*/  BSYNC.RECONVERGENT B1 ;  /* 0x0000000000017941 */ /* 0x000fea0003800200 */
.L_x_128:
        /* <DEDUP_REMOVED lines=76> */
.L_x_131:
[----:B------:R-:W-:Y:S05]  /*2820*/  BSYNC.RECONVERGENT B0 ;  /* 0x0000000000007941 */ /* 0x000fea0003800200 */
.L_x_130:
[----:B------:R-:W-:Y:S04]  /*2830*/  BSSY.RECONVERGENT B1, `(.L_x_132) ;  /* 0x0000009000017945 */ /* 0x000fe80003800200 */
        /* <DEDUP_REMOVED lines=8> */
.L_x_133:
[----:B------:R-:W-:Y:S05]  /*28c0*/  BSYNC.RECONVERGENT B1 ;  /* 0x0000000000017941 */ /* 0x000fea0003800200 */
.L_x_132:
[----:B------:R-:W-:Y:S02]  /*28d0*/  HFMA2 R35, -RZ, RZ, 1.9912109375, 0.00128841400146484375 ;  /* 0x3ff71547ff237431 */ /* 0x000fe400000001ff */
[----:B------:R-:W-:Y:S01]  /*28e0*/  IMAD.MOV.U32 R34, RZ, RZ, 0x652b82fe ;  /* 0x652b82feff227424 */ /* 0x000fe200078e00ff */
[----:B------:R-:W0:Y:S05]  /*28f0*/  LDC.64 R40, c[0x0][0x3a0] ;  /* 0x0000e800ff287b82 */ /* 0x000e2a0000000a00 */
        /* <DEDUP_REMOVED lines=64> */
.L_x_135:
[----:B------:R-:W-:Y:S05]  /*2d00*/  BSYNC.RECONVERGENT B0 ;  /* 0x0000000000007941 */ /* 0x000fea0003800200 */
.L_x_134:
[----:B------:R-:W0:Y:S01]  /*2d10*/  LDCU.64 UR6, c[0x0][0x390] ;  /* 0x00007200ff0677ac */ /* 0x000e220008000a00 */
[----:B------:R-:W-:Y:S02]  /*2d20*/  DFMA R4, -R26, R38, 1 ;  /* 0x3ff000001a04742b */ /* 0x000fe40000000126 */
[----:B-----5:R-:W-:Y:S02]  /*2d30*/  DMUL R10, R16, R10 ;  /* 0x0000000a100a7228 */ /* 0x020fe40000000000 */
[----:B------:R-:W-:-:S04]  /*2d40*/  DADD R6, R6, R32 ;  /* 0x0000000006067229 */ /* 0x000fc80000000020 */
[----:B------:R-:W-:Y:S02]  /*2d50*/  DFMA R38, R38, R4, R38 ;  /* 0x000000042626722b */ /* 0x000fe40000000026 */
[----:B------:R-:W-:-:S06]  /*2d60*/  DFMA R30, R24, R30, R10 ;  /* 0x0000001e181e722b */ /* 0x000fcc000000000a */
[----:B0-----:R-:W-:Y:S02]  /*2d70*/  DMUL R4, R38, -UR6 ;  /* 0x8000000626047c28 */ /* 0x001fe40008000000 */
[----:B------:R-:W-:-:S06]  /*2d80*/  DFMA R30, R12, R36, R30 ;  /* 0x000000240c1e722b */ /* 0x000fcc000000001e */
[----:B------:R-:W-:-:S08]  /*2d90*/  DFMA R34, -R26, R4, -UR6 ;  /* 0x800000061a227e2b */ /* 0x000fd00008000104 */
[----:B------:R-:W-:Y:S02]  /*2da0*/  DFMA R4, R38, R34, R4 ;  /* 0x000000222604722b */ /* 0x000fe40000000004 */
[----:B------:R-:W-:-:S08]  /*2db0*/  DADD R34, -RZ, -UR6 ;  /* 0x80000006ff227e29 */ /* 0x000fd00008000100 */
[----:B------:R-:W-:Y:S02]  /*2dc0*/  FFMA R10, RZ, R27, R5 ;  /* 0x0000001bff0a7223 */ /* 0x000fe40000000005 */
[----:B------:R-:W-:-:S03]  /*2dd0*/  FSETP.GEU.AND P1, PT, |R35|, 6.5827683646048100446e-37, PT ;  /* 0x036000002300780b */ /* 0x000fc60003f2e200 */
[----:B------:R-:W-:Y:S01]  /*2de0*/  FSETP.GT.AND P0, PT, |R10|, 1.469367938527859385e-39, PT ;  /* 0x001000000a00780b */ /* 0x000fe20003f04200 */
[----:B------:R-:W-:-:S12]  /*2df0*/  DADD R10, R6, R2 ;  /* 0x00000000060a7229 */ /* 0x000fd80000000002 */
[----:B------:R-:W-:Y:S05]  /*2e00*/  @P0 BRA P1, `(.L_x_136) ;  /* 0x00000000001c0947 */ /* 0x000fea0000800000 */
[----:B------:R-:W-:Y:S01]  /*2e10*/  IMAD.MOV.U32 R4, RZ, RZ, R34 ;  /* 0x000000ffff047224 */ /* 0x000fe200078e0022 */
[----:B------:R-:W-:Y:S01]  /*2e20*/  MOV R34, R26 ;  /* 0x0000001a00227202 */ /* 0x000fe20000000f00 */
[----:B------:R-:W-:Y:S01]  /*2e30*/  IMAD.MOV.U32 R3, RZ, RZ, R35 ;  /* 0x000000ffff037224 */ /* 0x000fe200078e0023 */
[----:B------:R-:W-:Y:S01]  /*2e40*/  MOV R2, 0x2e70 ;  /* 0x00002e7000027802 */ /* 0x000fe20000000f00 */
[----:B------:R-:W-:-:S07]  /*2e50*/  IMAD.MOV.U32 R35, RZ, RZ, R27 ;  /* 0x000000ffff237224 */ /* 0x000fce00078e001b */
[----:B------:R-:W-:Y:S05]  /*2e60*/  CALL.REL.NOINC `($__internal_1_$__cuda_sm20_div_rn_f64_full) ;  /* 0x0000005000987944 */ /* 0x000fea0003c00000 */
[----:B------:R-:W-:-:S07]  /*2e70*/  IMAD.MOV.U32 R5, RZ, RZ, R3 ;  /* 0x000000ffff057224 */ /* 0x000fce00078e0003 */
.L_x_136:
        /* <DEDUP_REMOVED lines=59> */
[----:B------:R-:W-:Y:S01]  /*3230*/  @!P1 IMAD.IADD R2, R2, 0x1, -R3 ;  /* 0x0000000102029824 */ /* 0x000fe200078e0a03 */
[----:B------:R-:W-:-:S04]  /*3240*/  @!P1 LEA R3, R3, R33, 0x14 ;  /* 0x0000002103039211 */ /* 0x000fc800078ea0ff */
[----:B------:R-:W-:Y:S01]  /*3250*/  @!P1 LEA R5, R2, 0x3ff00000, 0x14 ;  /* 0x3ff0000002059811 */ /* 0x000fe200078ea0ff */
[----:B------:R-:W-:-:S06]  /*3260*/  @!P1 IMAD.MOV.U32 R2, RZ, RZ, R32 ;  /* 0x000000ffff029224 */ /* 0x000fcc00078e0020 */
[----:B------:R-:W-:-:S11]  /*3270*/  @!P1 DMUL R38, R2, R4 ;  /* 0x0000000402269228 */ /* 0x000fd60000000000 */
.L_x_138:
[----:B------:R-:W-:Y:S05]  /*3280*/  BSYNC.RECONVERGENT B0 ;  /* 0x0000000000007941 */ /* 0x000fea0003800200 */
.L_x_137:
        /* <DEDUP_REMOVED lines=15> */
[----:B------:R-:W-:Y:S05]  /*3380*/  CALL.REL.NOINC `($__internal_1_$__cuda_sm20_div_rn_f64_full) ;  /* 0x0000004c00507944 */ /* 0x000fea0003c00000 */
[----:B------:R-:W-:-:S07]  /*3390*/  IMAD.MOV.U32 R5, RZ, RZ, R3 ;  /* 0x000000ffff057224 */ /* 0x000fce00078e0003 */
.L_x_139:
[----:B------:R-:W-:Y:S01]  /*33a0*/  IMAD.MOV.U32 R2, RZ, RZ, 0x652b82fe ;  /* 0x652b82feff027424 */ /* 0x000fe200078e00ff */
[----:B------:R-:W-:Y:S01]  /*33b0*/  UMOV UR6, 0xfefa39ef ;  /* 0xfefa39ef00067882 */ /* 0x000fe20000000000 */
[----:B------:R-:W-:Y:S01]  /*33c0*/  IMAD.MOV.U32 R3, RZ, RZ, 0x3ff71547 ;  /* 0x3ff71547ff037424 */ /* 0x000fe200078e00ff */
[----:B------:R-:W-:Y:S01]  /*33d0*/  UMOV UR7, 0x3fe62e42 ;  /* 0x3fe62e4200077882 */ /* 0x000fe20000000000 */
[----:B------:R-:W0:Y:S01]  /*33e0*/  MUFU.RCP64H R35, R15 ;  /* 0x0000000f00237308 */ /* 0x000e220000001800 */
[----:B------:R-:W-:Y:S01]  /*33f0*/  MOV R34, 0x1 ;  /* 0x0000000100227802 */ /* 0x000fe20000000f00 */
[----:B------:R-:W-:Y:S01]  /*3400*/  BSSY.RECONVERGENT B0, `(.L_x_140) ;  /* 0x000003a000007945 */ /* 0x000fe20003800200 */
[----:B------:R-:W-:Y:S01]  /*3410*/  FSETP.GEU.AND P0, PT, |R5|, 4.1917929649353027344, PT ;  /* 0x4086232b0500780b */ /* 0x000fe20003f0e200 */
        /* <DEDUP_REMOVED lines=56> */
.L_x_141:
[----:B------:R-:W-:Y:S05]  /*37a0*/  BSYNC.RECONVERGENT B0 ;  /* 0x0000000000007941 */ /* 0x000fea0003800200 */
.L_x_140:
        /* <DEDUP_REMOVED lines=17> */
.L_x_142:
        /* <DEDUP_REMOVED lines=8> */
[----:B------:R-:W-:Y:S01]  /*3940*/  BSSY.RECONVERGENT B0, `(.L_x_143) ;  /* 0x000003b000007945 */ /* 0x000fe20003800200 */
        /* <DEDUP_REMOVED lines=58> */
.L_x_144:
[----:B------:R-:W-:Y:S05]  /*3cf0*/  BSYNC.RECONVERGENT B0 ;  /* 0x0000000000007941 */ /* 0x000fea0003800200 */
.L_x_143:
[C---:B------:R-:W-:Y:S01]  /*3d00*/  DADD R2, R24.reuse, R16 ;  /* 0x0000000018027229 */ /* 0x040fe20000000010 */
[----:B------:R-:W0:Y:S01]  /*3d10*/  LDCU.64 UR6, c[0x0][0x390] ;  /* 0x00007200ff0677ac */ /* 0x000e220008000a00 */
[----:B------:R-:W-:Y:S01]  /*3d20*/  DFMA R36, R24, R38, R36 ;  /* 0x000000261824722b */ /* 0x000fe20000000024 */
[----:B------:R-:W-:Y:S01]  /*3d30*/  BSSY.RECONVERGENT B1, `(.L_x_145) ;  /* 0x0000016000017945 */ /* 0x000fe20003800200 */
[----:B------:R-:W-:-:S04]  /*3d40*/  DFMA R4, -R26, R34, -R28 ;  /* 0x000000221a04722b */ /* 0x000fc8000000091c */
[C---:B------:R-:W-:Y:S02]  /*3d50*/  DADD R2, R12.reuse, R2 ;  /* 0x000000000c027229 */ /* 0x040fe40000000002 */
[----:B------:R-:W-:Y:S02]  /*3d60*/  DFMA R36, R12, R6, R36 ;  /* 0x000000060c24722b */ /* 0x000fe40000000024 */
[----:B------:R-:W-:Y:S02]  /*3d70*/  DFMA R4, R32, R4, R34 ;  /* 0x000000042004722b */ /* 0x000fe40000000022 */
[----:B------:R-:W-:Y:S02]  /*3d80*/  DADD R32, -RZ, -R28 ;  /* 0x00000000ff207229 */ /* 0x000fe4000000091c */
[--C-:B------:R-:W-:Y:S02]  /*3d90*/  DFMA R6, R8, R10, -R2.reuse ;  /* 0x0000000a0806722b */ /* 0x100fe40000000802 */
[----:B0-----:R-:W-:-:S06]  /*3da0*/  DFMA R2, R10, UR6, -R2 ;  /* 0x000000060a027c2b */ /* 0x001fcc0008000802 */
[----:B------:R-:W-:Y:S01]  /*3db0*/  DADD R6, R30, R6 ;  /* 0x000000001e067229 */ /* 0x000fe20000000006 */
[----:B------:R-:W-:Y:S01]  /*3dc0*/  FSETP.GEU.AND P1, PT, |R33|, 6.5827683646048100446e-37, PT ;  /* 0x036000002100780b */ /* 0x000fe20003f2e200 */
[----:B------:R-:W-:Y:S01]  /*3dd0*/  FFMA R30, RZ, R27, R5 ;  /* 0x0000001bff1e7223 */ /* 0x000fe20000000005 */
[----:B------:R-:W-:-:S04]  /*3de0*/  DADD R2, R2, R36 ;  /* 0x0000000002027229 */ /* 0x000fc80000000024 */
[----:B------:R-:W-:-:S04]  /*3df0*/  FSETP.GT.AND P0, PT, |R30|, 1.469367938527859385e-39, PT ;  /* 0x001000001e00780b */ /* 0x000fc80003f04200 */
[----:B------:R-:W-:-:S09]  /*3e00*/  DADD R40, R2, -R6 ;  /* 0x0000000002287229 */ /* 0x000fd20000000806 */
        /* <DEDUP_REMOVED lines=8> */
.L_x_146:
[----:B------:R-:W-:Y:S05]  /*3e90*/  BSYNC.RECONVERGENT B1 ;  /* 0x0000000000017941 */ /* 0x000fea0003800200 */
.L_x_145:
        /* <DEDUP_REMOVED lines=73> */
.L_x_148:
[----:B------:R-:W-:Y:S05]  /*4330*/  BSYNC.RECONVERGENT B0 ;  /* 0x0000000000007941 */ /* 0x000fea0003800200 */
.L_x_147:
[----:B------:R-:W-:Y:S04]  /*4340*/  BSSY.RECONVERGENT B1, `(.L_x_149) ;  /* 0x0000009000017945 */ /* 0x000fe80003800200 */
[----:B------:R-:W-:Y:S05]  /*4350*/  @P0 BRA P1, `(.L_x_150) ;  /* 0x00000000001c0947 */ /* 0x000fea0000800000 */
[----:B------:R-:W-:Y:S01]  /*4360*/  IMAD.MOV.U32 R4, RZ, RZ, R32 ;  /* 0x000000ffff047224 */ /* 0x000fe200078e0020 */
[----:B------:R-:W-:Y:S01]  /*4370*/  MOV R2, 0x43c0 ;  /* 0x000043c000027802 */ /* 0x000fe20000000f00 */
[----:B------:R-:W-:Y:S02]  /*4380*/  IMAD.MOV.U32 R3, RZ, RZ, R33 ;  /* 0x000000ffff037224 */ /* 0x000fe400078e0021 */
[----:B------:R-:W-:Y:S02]  /*4390*/  IMAD.MOV.U32 R34, RZ, RZ, R18 ;  /* 0x000000ffff227224 */ /* 0x000fe400078e0012 */
[----:B------:R-:W-:-:S07]  /*43a0*/  IMAD.MOV.U32 R35, RZ, RZ, R19 ;  /* 0x000000ffff237224 */ /* 0x000fce00078e0013 */
[----:B------:R-:W-:Y:S05]  /*43b0*/  CALL.REL.NOINC `($__internal_1_$__cuda_sm20_div_rn_f64_full) ;  /* 0x0000003c00447944 */ /* 0x000fea0003c00000 */
[----:B------:R-:W-:-:S07]  /*43c0*/  IMAD.MOV.U32 R2, RZ, RZ, R4 ;  /* 0x000000ffff027224 */ /* 0x000fce00078e0004 */
.L_x_150:
[----:B------:R-:W-:Y:S05]  /*43d0*/  BSYNC.RECONVERGENT B1 ;  /* 0x0000000000017941 */ /* 0x000fea0003800200 */
.L_x_149:
        /* <DEDUP_REMOVED lines=73> */
.L_x_152:
[----:B------:R-:W-:Y:S05]  /*4870*/  BSYNC.RECONVERGENT B0 ;  /* 0x0000000000007941 */ /* 0x000fea0003800200 */
.L_x_151:
[----:B------:R-:W-:Y:S04]  /*4880*/  BSSY.RECONVERGENT B1, `(.L_x_153) ;  /* 0x0000009000017945 */ /* 0x000fe80003800200 */
        /* <DEDUP_REMOVED lines=8> */
.L_x_154:
[----:B------:R-:W-:Y:S05]  /*4910*/  BSYNC.RECONVERGENT B1 ;  /* 0x0000000000017941 */ /* 0x000fea0003800200 */
.L_x_153:
        /* <DEDUP_REMOVED lines=63> */
.L_x_156:
[----:B------:R-:W-:Y:S05]  /*4d10*/  BSYNC.RECONVERGENT B0 ;  /* 0x0000000000007941 */ /* 0x000fea0003800200 */
.L_x_155:
        /* <DEDUP_REMOVED lines=29> */
.L_x_158:
[----:B------:R-:W-:Y:S05]  /*4ef0*/  BSYNC.RECONVERGENT B1 ;  /* 0x0000000000017941 */ /* 0x000fea0003800200 */
.L_x_157:
        /* <DEDUP_REMOVED lines=73> */
.L_x_160:
[----:B------:R-:W-:Y:S05]  /*5390*/  BSYNC.RECONVERGENT B0 ;  /* 0x0000000000007941 */ /* 0x000fea0003800200 */
.L_x_159:
        /* <DEDUP_REMOVED lines=9> */
.L_x_162:
[----:B------:R-:W-:Y:S05]  /*5430*/  BSYNC.RECONVERGENT B1 ;  /* 0x0000000000017941 */ /* 0x000fea0003800200 */
.L_x_161:
        /* <DEDUP_REMOVED lines=73> */
.L_x_164:
[----:B------:R-:W-:Y:S05]  /*58d0*/  BSYNC.RECONVERGENT B0 ;  /* 0x0000000000007941 */ /* 0x000fea0003800200 */
.L_x_163:
        /* <DEDUP_REMOVED lines=9> */
.L_x_166:
[----:B------:R-:W-:Y:S05]  /*5970*/  BSYNC.RECONVERGENT B1 ;  /* 0x0000000000017941 */ /* 0x000fea0003800200 */
.L_x_165:
        /* <DEDUP_REMOVED lines=63> */
.L_x_168:
[----:B------:R-:W-:Y:S05]  /*5d70*/  BSYNC.RECONVERGENT B0 ;  /* 0x0000000000007941 */ /* 0x000fea0003800200 */
.L_x_167:
        /* <DEDUP_REMOVED lines=28> */
[----:B------:R-:W-:-:S07]  /*5f40*/  MOV R5, R3 ;  /* 0x0000000300057202 */ /* 0x000fce0000000f00 */
.L_x_170:
[----:B------:R-:W-:Y:S05]  /*5f50*/  BSYNC.RECONVERGENT B1 ;  /* 0x0000000000017941 */ /* 0x000fea0003800200 */
.L_x_169:
        /* <DEDUP_REMOVED lines=73> */
.L_x_172:
[----:B------:R-:W-:Y:S05]  /*63f0*/  BSYNC.RECONVERGENT B0 ;  /* 0x0000000000007941 */ /* 0x000fea0003800200 */
.L_x_171:
        /* <DEDUP_REMOVED lines=9> */
.L_x_174:
[----:B------:R-:W-:Y:S05]  /*6490*/  BSYNC.RECONVERGENT B1 ;  /* 0x0000000000017941 */ /* 0x000fea0003800200 */
.L_x_173:
        /* <DEDUP_REMOVED lines=57> */
[----:B------:R-:W-:Y:S01]  /*6830*/  LEA R37, R6, R33, 0x14 ;  /* 0x0000002106257211 */ /* 0x000fe200078ea0ff */
[----:B------:R-:W-:Y:S01]  /*6840*/  IMAD.MOV.U32 R36, RZ, RZ, R32 ;  /* 0x000000ffff247224 */ /* 0x000fe200078e0020 */
        /* <DEDUP_REMOVED lines=14> */
.L_x_176:
[----:B------:R-:W-:Y:S05]  /*6930*/  BSYNC.RECONVERGENT B0 ;  /* 0x0000000000007941 */ /* 0x000fea0003800200 */
.L_x_175:
        /* <DEDUP_REMOVED lines=9> */
.L_x_178:
[----:B------:R-:W-:Y:S05]  /*69d0*/  BSYNC.RECONVERGENT B1 ;  /* 0x0000000000017941 */ /* 0x000fea0003800200 */
.L_x_177:
[----:B------:R-:W-:Y:S01]  /*69e0*/  MOV R6, 0x652b82fe ;  /* 0x652b82fe00067802 */ /* 0x000fe20000000f00 */
[----:B------:R-:W-:Y:S01]  /*69f0*/  IMAD.MOV.U32 R7, RZ, RZ, 0x3ff71547 ;  /* 0x3ff71547ff077424 */ /* 0x000fe200078e00ff */
[----:B------:R-:W-:Y:S01]  /*6a00*/  UMOV UR6, 0xfefa39ef ;  /* 0xfefa39ef00067882 */ /* 0x000fe20000000000 */
[----:B------:R-:W-:Y:S01]  /*6a10*/  UMOV UR7, 0x3fe62e42 ;  /* 0x3fe62e4200077882 */ /* 0x000fe20000000000 */
[----:B------:R-:W-:Y:S01]  /*6a20*/  DADD R8, R28, R8 ;  /* 0x000000001c087229 */ /* 0x000fe20000000008 */
[----:B------:R-:W-:Y:S01]  /*6a30*/  FSETP.GEU.AND P0, PT, |R5|, 4.1917929649353027344, PT ;  /* 0x4086232b0500780b */ /* 0x000fe20003f0e200 */
[----:B------:R-:W-:Y:S01]  /*6a40*/  DADD R46, R24, R16 ;  /* 0x00000000182e7229 */ /* 0x000fe20000000010 */
        /* <DEDUP_REMOVED lines=16> */
[----:B------:R-:W-:Y:S01]  /*6b50*/  UMOV UR7, 0x3efa0199 ;  /* 0x3efa019900077882 */ /* 0x000fe20000000000 */
[----:B------:R-:W0:Y:S01]  /*6b60*/  MUFU.RCP64H R33, R27 ;  /* 0x0000001b00217308 */ /* 0x000e220000001800 */
[----:B------:R-:W-:-:S04]  /*6b70*/  IMAD.MOV.U32 R32, RZ, RZ, 0x1 ;  /* 0x00000001ff207424 */ /* 0x000fc800078e00ff */
[----:B------:R-:W-:Y:S01]  /*6b80*/  DFMA R34, R2, R34, UR6 ;  /* 0x0000000602227e2b */ /* 0x000fe20008000022 */
[----:B------:R-:W-:Y:S01]  /*6b90*/  UMOV UR6, 0x14761f65 ;  /* 0x14761f6500067882 */ /* 0x000fe20000000000 */
[----:B------:R-:W-:-:S06]  /*6ba0*/  UMOV UR7, 0x3f2a01a0 ;  /* 0x3f2a01a000077882 */ /* 0x000fcc0000000000 */
[----:B------:R-:W-:Y:S01]  /*6bb0*/  DFMA R34, R2, R34, UR6 ;  /* 0x0000000602227e2b */ /* 0x000fe20008000022 */
[----:B------:R-:W-:Y:S01]  /*6bc0*/  UMOV UR6, 0x1852b7af ;  /* 0x1852b7af00067882 */ /* 0x000fe20000000000 */
[----:B------:R-:W-:Y:S01]  /*6bd0*/  UMOV UR7, 0x3f56c16c ;  /* 0x3f56c16c00077882 */ /* 0x000fe20000000000 */
[----:B0-----:R-:W-:-:S05]  /*6be0*/  DFMA R42, -R26, R32, 1 ;  /* 0x3ff000001a2a742b */ /* 0x001fca0000000120 */
[----:B------:R-:W-:Y:S01]  /*6bf0*/  DFMA R34, R2, R34, UR6 ;  /* 0x0000000602227e2b */ /* 0x000fe20008000022 */
[----:B------:R-:W-:Y:S01]  /*6c00*/  UMOV UR6, 0x11122322 ;  /* 0x1112232200067882 */ /* 0x000fe20000000000 */
[----:B------:R-:W-:Y:S01]  /*6c10*/  UMOV UR7, 0x3f811111 ;  /* 0x3f81111100077882 */ /* 0x000fe20000000000 */
[----:B------:R-:W-:-:S05]  /*6c20*/  DFMA R42, R42, R42, R42 ;  /* 0x0000002a2a2a722b */ /* 0x000fca000000002a */
[----:B------:R-:W-:Y:S01]  /*6c30*/  DFMA R34, R2, R34, UR6 ;  /* 0x0000000602227e2b */ /* 0x000fe20008000022 */
[----:B------:R-:W-:Y:S01]  /*6c40*/  UMOV UR6, 0x555502a1 ;  /* 0x555502a100067882 */ /* 0x000fe20000000000 */
[----:B------:R-:W-:Y:S01]  /*6c50*/  UMOV UR7, 0x3fa55555 ;  /* 0x3fa5555500077882 */ /* 0x000fe20000000000 */
[----:B------:R-:W-:-:S05]  /*6c60*/  DFMA R32, R32, R42, R32 ;  /* 0x0000002a2020722b */ /* 0x000fca0000000020 */
[----:B------:R-:W-:Y:S01]  /*6c70*/  DFMA R34, R2, R34, UR6 ;  /* 0x0000000602227e2b */ /* 0x000fe20008000022 */
[----:B------:R-:W-:Y:S01]  /*6c80*/  UMOV UR6, 0x55555511 ;  /* 0x5555551100067882 */ /* 0x000fe20000000000 */
[----:B------:R-:W-:Y:S01]  /*6c90*/  UMOV UR7, 0x3fc55555 ;  /* 0x3fc5555500077882 */ /* 0x000fe20000000000 */
[----:B------:R-:W-:-:S05]  /*6ca0*/  DFMA R42, -R26, R32, 1 ;  /* 0x3ff000001a2a742b */ /* 0x000fca0000000120 */
[----:B------:R-:W-:Y:S01]  /*6cb0*/  DFMA R34, R2, R34, UR6 ;  /* 0x0000000602227e2b */ /* 0x000fe20008000022 */
[----:B------:R-:W-:Y:S01]  /*6cc0*/  UMOV UR6, 0xb ;  /* 0x0000000b00067882 */ /* 0x000fe20000000000 */
[----:B------:R-:W-:Y:S01]  /*6cd0*/  UMOV UR7, 0x3fe00000 ;  /* 0x3fe0000000077882 */ /* 0x000fe20000000000 */
[----:B------:R-:W-:Y:S02]  /*6ce0*/  DFMA R32, R32, R42, R32 ;  /* 0x0000002a2020722b */ /* 0x000fe40000000020 */
[----:B------:R-:W-:-:S03]  /*6cf0*/  DMUL R42, R16, R36 ;  /* 0x00000024102a7228 */ /* 0x000fc60000000000 */
[----:B------:R-:W-:-:S03]  /*6d00*/  DFMA R28, R2, R34, UR6 ;  /* 0x00000006021c7e2b */ /* 0x000fc60008000022 */
[----:B------:R-:W-:Y:S02]  /*6d10*/  DMUL R34, R32, -R8 ;  /* 0x8000000820227228 */ /* 0x000fe40000000000 */
[----:B------:R-:W-:-:S03]  /*6d20*/  DFMA R38, R24, R38, R42 ;  /* 0x000000261826722b */ /* 0x000fc6000000002a */
[----:B------:R-:W-:-:S03]  /*6d30*/  DFMA R28, R2, R28, 1 ;  /* 0x3ff00000021c742b */ /* 0x000fc6000000001c */
[----:B------:R-:W-:-:S05]  /*6d40*/  DFMA R44, -R26, R34, -R8 ;  /* 0x000000221a2c722b */ /* 0x000fca0000000908 */
[----:B------:R-:W-:Y:S02]  /*6d50*/  DFMA R36, R2, R28, 1 ;  /* 0x3ff000000224742b */ /* 0x000fe4000000001c */
[----:B------:R-:W-:Y:S02]  /*6d60*/  DADD R28, R12, R46 ;  /* 0x000000000c1c7229 */ /* 0x000fe4000000002e */
[----:B------:R-:W-:-:S06]  /*6d70*/  DFMA R2, R32, R44, R34 ;  /* 0x0000002c2002722b */ /* 0x000fcc0000000022 */
[----:B------:R-:W-:Y:S01]  /*6d80*/  DFMA R30, R10, R30, -R28 ;  /* 0x0000001e0a1e722b */ /* 0x000fe2000000081c */
        /* <DEDUP_REMOVED lines=15> */
.L_x_180:
[----:B------:R-:W-:Y:S05]  /*6e80*/  BSYNC.RECONVERGENT B0 ;  /* 0x0000000000007941 */ /* 0x000fea0003800200 */
.L_x_179:
[----:B------:R-:W-:Y:S01]  /*6e90*/  DADD R4, -RZ, -R8 ;  /* 0x00000000ff047229 */ /* 0x000fe20000000908 */
[----:B------:R-:W-:Y:S01]  /*6ea0*/  FFMA R6, RZ, R27, R3 ;  /* 0x0000001bff067223 */ /* 0x000fe20000000003 */
[----:B------:R-:W-:Y:S01]  /*6eb0*/  DFMA R38, R12, R32, R38 ;  /* 0x000000200c26722b */ /* 0x000fe20000000026 */
[----:B------:R-:W-:Y:S03]  /*6ec0*/  BSSY.RECONVERGENT B1, `(.L_x_181) ;  /* 0x000000c000017945 */ /* 0x000fe60003800200 */
[----:B------:R-:W-:-:S04]  /*6ed0*/  FSETP.GT.AND P0, PT, |R6|, 1.469367938527859385e-39, PT ;  /* 0x001000000600780b */ /* 0x000fc80003f04200 */
[----:B------:R-:W-:Y:S01]  /*6ee0*/  FSETP.GEU.AND P1, PT, |R5|, 6.5827683646048100446e-37, PT ;  /* 0x036000000500780b */ /* 0x000fe20003f2e200 */
[----:B------:R-:W-:-:S08]  /*6ef0*/  DADD R30, R30, R38 ;  /* 0x000000001e1e7229 */ /* 0x000fd00000000026 */
[----:B------:R-:W-:-:S04]  /*6f00*/  DADD R40, R40, -R30 ;  /* 0x0000000028287229 */ /* 0x000fc8000000081e */
[----:B------:R-:W-:Y:S07]  /*6f10*/  @P0 BRA P1, `(.L_x_182) ;  /* 0x0000000000180947 */ /* 0x000fee0000800000 */
[----:B------:R-:W-:Y:S01]  /*6f20*/  IMAD.MOV.U32 R3, RZ, RZ, R5 ;  /* 0x000000ffff037224 */ /* 0x000fe200078e0005 */
[----:B------:R-:W-:Y:S01]  /*6f30*/  MOV R34, R26 ;  /* 0x0000001a00227202 */ /* 0x000fe20000000f00 */
[----:B------:R-:W-:Y:S01]  /*6f40*/  IMAD.MOV.U32 R35, RZ, RZ, R27 ;  /* 0x000000ffff237224 */ /* 0x000fe200078e001b */
[----:B------:R-:W-:-:S07]  /*6f50*/  MOV R2, 0x6f70 ;  /* 0x00006f7000027802 */ /* 0x000fce0000000f00 */
[----:B------:R-:W-:Y:S05]  /*6f60*/  CALL.REL.NOINC `($__internal_1_$__cuda_sm20_div_rn_f64_full) ;  /* 0x0000001000587944 */ /* 0x000fea0003c00000 */
[----:B------:R-:W-:-:S07]  /*6f70*/  IMAD.MOV.U32 R2, RZ, RZ, R4 ;  /* 0x000000ffff027224 */ /* 0x000fce00078e0004 */
.L_x_182:
[----:B------:R-:W-:Y:S05]  /*6f80*/  BSYNC.RECONVERGENT B1 ;  /* 0x0000000000017941 */ /* 0x000fea0003800200 */
.L_x_181:
        /* <DEDUP_REMOVED lines=73> */
.L_x_184:
[----:B------:R-:W-:Y:S05]  /*7420*/  BSYNC.RECONVERGENT B0 ;  /* 0x0000000000007941 */ /* 0x000fea0003800200 */
.L_x_183:
        /* <DEDUP_REMOVED lines=8> */
[----:B------:R-:W-:Y:S05]  /*74b0*/  CALL.REL.NOINC `($__internal_1_$__cuda_sm20_div_rn_f64_full) ;  /* 0x0000000c00047944 */ /* 0x000fea0003c00000 */
[----:B------:R-:W-:-:S07]  /*74c0*/  IMAD.MOV.U32 R5, RZ, RZ, R3 ;  /* 0x000000ffff057224 */ /* 0x000fce00078e0003 */
.L_x_186:
[----:B------:R-:W-:Y:S05]  /*74d0*/  BSYNC.RECONVERGENT B1 ;  /* 0x0000000000017941 */ /* 0x000fea0003800200 */
.L_x_185:
        /* <DEDUP_REMOVED lines=73> */
.L_x_188:
[----:B------:R-:W-:Y:S05]  /*7970*/  BSYNC.RECONVERGENT B0 ;  /* 0x0000000000007941 */ /* 0x000fea0003800200 */
.L_x_187:
        /* <DEDUP_REMOVED lines=8> */
[----:B------:R-:W-:Y:S05]  /*7a00*/  CALL.REL.NOINC `($__internal_1_$__cuda_sm20_div_rn_f64_full) ;  /* 0x0000000400b07944 */ /* 0x000fea0003c00000 */
[----:B------:R-:W-:-:S07]  /*7a10*/  IMAD.MOV.U32 R2, RZ, RZ, R4 ;  /* 0x000000ffff027224 */ /* 0x000fce00078e0004 */
.L_x_190:
[----:B------:R-:W-:Y:S05]  /*7a20*/  BSYNC.RECONVERGENT B1 ;  /* 0x0000000000017941 */ /* 0x000fea0003800200 */
.L_x_189:
[----:B------:R-:W-:Y:S01]  /*7a30*/  IMAD.MOV.U32 R4, RZ, RZ, 0x652b82fe ;  /* 0x652b82feff047424 */ /* 0x000fe200078e00ff */
[----:B------:R-:W-:Y:S01]  /*7a40*/  UMOV UR6, 0xfefa39ef ;  /* 0xfefa39ef00067882 */ /* 0x000fe20000000000 */
[----:B------:R-:W-:Y:S01]  /*7a50*/  IMAD.MOV.U32 R5, RZ, RZ, 0x3ff71547 ;  /* 0x3ff71547ff057424 */ /* 0x000fe200078e00ff */
        /* <DEDUP_REMOVED lines=24> */
[----:B------:R-:W-:Y:S01]  /*7be0*/  FSETP.GEU.AND P0, PT, |R3|, 4.1917929649353027344, PT ;  /* 0x4086232b0300780b */ /* 0x000fe20003f0e200 */
[----:B------:R-:W-:Y:S01]  /*7bf0*/  BSSY.RECONVERGENT B0, `(.L_x_191) ;  /* 0x0000021000007945 */ /* 0x000fe20003800200 */
[----:B------:R-:W-:-:S02]  /*7c00*/  DADD R16, R24, R16 ;  /* 0x0000000018107229 */ /* 0x000fc40000000010 */
[----:B------:R-:W-:Y:S02]  /*7c10*/  DFMA R10, R10, R8, -R28 ;  /* 0x000000080a0a722b */ /* 0x000fe4000000081c */
[----:B------:R-:W-:Y:S01]  /*7c20*/  DFMA R18, R14, -UR8, R18 ;  /* 0x800000080e127c2b */ /* 0x000fe20008000012 */
[----:B------:R-:W-:Y:S02]  /*7c30*/  IMAD.MOV.U32 R14, RZ, RZ, -0x35dec16 ;  /* 0xfca213eaff0e7424 */ /* 0x000fe400078e00ff */
        /* <DEDUP_REMOVED lines=28> */
.L_x_192:
[----:B------:R-:W-:Y:S05]  /*7e00*/  BSYNC.RECONVERGENT B0 ;  /* 0x0000000000007941 */ /* 0x000fea0003800200 */
.L_x_191:
[----:B------:R-:W-:Y:S01]  /*7e10*/  DFMA R16, R12, R8, R16 ;  /* 0x000000080c10722b */ /* 0x000fe20000000010 */
[----:B------:R-:W-:Y:S01]  /*7e20*/  BSSY.RECONVERGENT B0, `(.L_x_193) ;  /* 0x0000024000007945 */ /* 0x000fe20003800200 */
[----:B------:R-:W0:Y:S01]  /*7e30*/  LDC.64 R12, c[0x0][0x380] ;  /* 0x0000e000ff0c7b82 */ /* 0x000e220000000a00 */
[----:B------:R-:W-:-:S05]  /*7e40*/  DMUL R8, RZ, R20 ;  /* 0x00000014ff087228 */ /* 0x000fca0000000000 */
[----:B------:R-:W-:-:S08]  /*7e50*/  DADD R10, R10, R16 ;  /* 0x000000000a0a7229 */ /* 0x000fd00000000010 */
[----:B------:R-:W-:-:S08]  /*7e60*/  DADD R10, R40, R10 ;  /* 0x00000000280a7229 */ /* 0x000fd0000000000a */
        /* <DEDUP_REMOVED lines=31> */
.L_x_194:
[----:B------:R-:W-:Y:S05]  /*8060*/  BSYNC.RECONVERGENT B0 ;  /* 0x0000000000007941 */ /* 0x000fea0003800200 */
.L_x_193:
[-C--:B------:R-:W-:Y:S02]  /*8070*/  DMUL R10, R20, R2.reuse ;  /* 0x00000002140a7228 */ /* 0x080fe40000000000 */
[----:B------:R-:W-:Y:S01]  /*8080*/  DFMA R8, R22, R2, -R8 ;  /* 0x000000021608722b */ /* 0x000fe20000000808 */
[----:B------:R-:W-:-:S05]  /*8090*/  IMAD.WIDE R2, R0, 0x10, R12 ;  /* 0x0000001000027825 */ /* 0x000fca00078e020c */
[----:B------:R-:W-:-:S07]  /*80a0*/  DFMA R10, RZ, R22, R10 ;  /* 0x00000016ff0a722b */ /* 0x000fce000000000a */
[----:B------:R-:W-:Y:S01]  /*80b0*/  STG.E.128 desc[UR4][R2.64], R8 ;  /* 0x0000000802007986 */ /* 0x000fe2000c101d04 */
[----:B------:R-:W-:Y:S05]  /*80c0*/  EXIT ;  /* 0x000000000000794d */ /* 0x000fea0003800000 */
        .weak           $__internal_1_$__cuda_sm20_div_rn_f64_full
        .type           $__internal_1_$__cuda_sm20_div_rn_f64_full,@function
        .size           $__internal_1_$__cuda_sm20_div_rn_f64_full,($_Z15kernelRephasingP7double2ddiPd$__internal_trig_reduction_slowpathd - $__internal_1_$__cuda_sm20_div_rn_f64_full)
$__internal_1_$__cuda_sm20_div_rn_f64_full:
        /* <DEDUP_REMOVED lines=10> */
[----:B------:R-:W-:-:S02]  /*8170*/  LOP3.LUT R4, R47, 0x7ff00000, RZ, 0xc0, !PT ;  /* 0x7ff000002f047812 */ /* 0x000fc400078ec0ff */
[----:B------:R-:W-:Y:S01]  /*8180*/  MOV R44, R46 ;  /* 0x0000002e002c7202 */ /* 0x000fe20000000f00 */
[----:B------:R-:W-:Y:S01]  /*8190*/  @!P0 DMUL R32, R34, 8.98846567431157953865e+307 ;  /* 0x7fe0000022208828 */ /* 0x000fe20000000000 */
[----:B------:R-:W-:-:S05]  /*81a0*/  ISETP.GE.U32.AND P1, PT, R4, R5, PT ;  /* 0x000000050400720c */ /* 0x000fca0003f26070 */
[----:B------:R-:W0:Y:S02]  /*81b0*/  MUFU.RCP64H R43, R33 ;  /* 0x00000021002b7308 */ /* 0x000e240000001800 */
[----:B------:R-:W-:Y:S02]  /*81c0*/  @!P2 LOP3.LUT R3, R35, 0x7ff00000, RZ, 0xc0, !PT ;  /* 0x7ff000002303a812 */ /* 0x000fe400078ec0ff */
[----:B------:R-:W-:Y:S02]  /*81d0*/  @!P0 LOP3.LUT R5, R33, 0x7ff00000, RZ, 0xc0, !PT ;  /* 0x7ff0000021058812 */ /* 0x000fe400078ec0ff */
[----:B------:R-:W-:Y:S01]  /*81e0*/  @!P2 ISETP.GE.U32.AND P3, PT, R4, R3, PT ;  /* 0x000000030400a20c */ /* 0x000fe20003f66070 */
[----:B------:R-:W-:Y:S01]  /*81f0*/  IMAD.MOV.U32 R3, RZ, RZ, 0x1ca00000 ;  /* 0x1ca00000ff037424 */ /* 0x000fe200078e00ff */
[----:B0-----:R-:W-:-:S08]  /*8200*/  DFMA R6, R42, -R32, 1 ;  /* 0x3ff000002a06742b */ /* 0x001fd00000000820 */
[----:B------:R-:W-:-:S08]  /*8210*/  DFMA R6, R6, R6, R6 ;  /* 0x000000060606722b */ /* 0x000fd00000000006 */
[----:B------:R-:W-:Y:S01]  /*8220*/  DFMA R42, R42, R6, R42 ;  /* 0x000000062a2a722b */ /* 0x000fe2000000002a */
[C---:B------:R-:W-:Y:S02]  /*8230*/  @!P2 SEL R7, R3.reuse, 0x63400000, !P3 ;  /* 0x634000000307a807 */ /* 0x040fe40005800000 */
[----:B------:R-:W-:Y:S02]  /*8240*/  SEL R6, R3, 0x63400000, !P1 ;  /* 0x6340000003067807 */ /* 0x000fe40004800000 */
[----:B------:R-:W-:-:S03]  /*8250*/  @!P2 LOP3.LUT R7, R7, 0x80000000, R47, 0xf8, !PT ;  /* 0x800000000707a812 */ /* 0x000fc600078ef82f */
[----:B------:R-:W-:Y:S01]  /*8260*/  DFMA R48, R42, -R32, 1 ;  /* 0x3ff000002a30742b */ /* 0x000fe20000000820 */
[----:B------:R-:W-:Y:S01]  /*8270*/  LOP3.LUT R45, R6, 0x800fffff, R47, 0xf8, !PT ;  /* 0x800fffff062d7812 */ /* 0x000fe200078ef82f */
[----:B------:R-:W-:Y:S01]  /*8280*/  @!P2 IMAD.MOV.U32 R6, RZ, RZ, RZ ;  /* 0x000000ffff06a224 */ /* 0x000fe200078e00ff */
[----:B------:R-:W-:-:S05]  /*8290*/  @!P2 LOP3.LUT R7, R7, 0x100000, RZ, 0xfc, !PT ;  /* 0x001000000707a812 */ /* 0x000fca00078efcff */
[----:B------:R-:W-:Y:S02]  /*82a0*/  DFMA R48, R42, R48, R42 ;  /* 0x000000302a30722b */ /* 0x000fe4000000002a */
[----:B------:R-:W-:-:S08]  /*82b0*/  @!P2 DFMA R44, R44, 2, -R6 ;  /* 0x400000002c2ca82b */ /* 0x000fd00000000806 */
[----:B------:R-:W-:Y:S02]  /*82c0*/  DMUL R6, R48, R44 ;  /* 0x0000002c30067228 */ /* 0x000fe40000000000 */
[----:B------:R-:W-:-:S06]  /*82d0*/  @!P2 LOP3.LUT R4, R45, 0x7ff00000, RZ, 0xc0, !PT ;  /* 0x7ff000002d04a812 */ /* 0x000fcc00078ec0ff */
[----:B------:R-:W-:-:S08]  /*82e0*/  DFMA R42, R6, -R32, R44 ;  /* 0x80000020062a722b */ /* 0x000fd0000000002c */
[----:B------:R-:W-:Y:S01]  /*82f0*/  DFMA R42, R48, R42, R6 ;  /* 0x0000002a302a722b */ /* 0x000fe20000000006 */
[----:B------:R-:W-:Y:S02]  /*8300*/  VIADD R6, R4, 0xffffffff ;  /* 0xffffffff04067836 */ /* 0x000fe40000000000 */
[----:B------:R-:W-:-:S03]  /*8310*/  VIADD R7, R5, 0xffffffff ;  /* 0xffffffff05077836 */ /* 0x000fc60000000000 */
[----:B------:R-:W-:-:S04]  /*8320*/  ISETP.GT.U32.AND P0, PT, R6, 0x7feffffe, PT ;  /* 0x7feffffe0600780c */ /* 0x000fc80003f04070 */
[----:B------:R-:W-:-:S13]  /*8330*/  ISETP.GT.U32.OR P0, PT, R7, 0x7feffffe, P0 ;  /* 0x7feffffe0700780c */ /* 0x000fda0000704470 */
[----:B------:R-:W-:Y:S05]  /*8340*/  @P0 BRA `(.L_x_196) ;  /* 0x0000000000780947 */ /* 0x000fea0003800000 */
[----:B------:R-:W-:Y:S02]  /*8350*/  LOP3.LUT R4, R47, 0x7ff00000, RZ, 0xc0, !PT ;  /* 0x7ff000002f047812 */ /* 0x000fe400078ec0ff */
        /* <DEDUP_REMOVED lines=11> */
[----:B------:R-:W-:Y:S01]  /*8410*/  DFMA R32, R42, -R32, R44 ;  /* 0x800000202a20722b */ /* 0x000fe2000000002c */
[----:B------:R-:W-:-:S09]  /*8420*/  IMAD.MOV.U32 R4, RZ, RZ, RZ ;  /* 0x000000ffff047224 */ /* 0x000fd200078e00ff */
[C---:B------:R-:W-:Y:S02]  /*8430*/  FSETP.NEU.AND P0, PT, R33.reuse, RZ, PT ;  /* 0x000000ff2100720b */ /* 0x040fe40003f0d000 */
[----:B------:R-:W-:-:S04]  /*8440*/  LOP3.LUT R34, R33, 0x80000000, R35, 0x48, !PT ;  /* 0x8000000021227812 */ /* 0x000fc800078e4823 */
[----:B------:R-:W-:-:S07]  /*8450*/  LOP3.LUT R5, R34, R5, RZ, 0xfc, !PT ;  /* 0x0000000522057212 */ /* 0x000fce00078efcff */
[----:B------:R-:W-:Y:S05]  /*8460*/  @!P0 BRA `(.L_x_197) ;  /* 0x0000000000908947 */ /* 0x000fea0003800000 */
[----:B------:R-:W-:Y:S01]  /*8470*/  IMAD.MOV R33, RZ, RZ, -R3 ;  /* 0x000000ffff217224 */ /* 0x000fe200078e0a03 */
[----:B------:R-:W-:Y:S01]  /*8480*/  DMUL.RP R4, R42, R4 ;  /* 0x000000042a047228 */ /* 0x000fe20000008000 */
[----:B------:R-:W-:Y:S01]  /*8490*/  IMAD.MOV.U32 R32, RZ, RZ, RZ ;  /* 0x000000ffff207224 */ /* 0x000fe200078e00ff */
[----:B------:R-:W-:-:S05]  /*84a0*/  IADD3 R3, PT, PT, -R3, -0x43300000, RZ ;  /* 0xbcd0000003037810 */ /* 0x000fca0007ffe1ff */
[----:B------:R-:W-:-:S03]  /*84b0*/  DFMA R32, R6, -R32, R42 ;  /* 0x800000200620722b */ /* 0x000fc6000000002a */
[----:B------:R-:W-:-:S07]  /*84c0*/  LOP3.LUT R34, R5, R34, RZ, 0x3c, !PT ;  /* 0x0000002205227212 */ /* 0x000fce00078e3cff */
[----:B------:R-:W-:-:S04]  /*84d0*/  FSETP.NEU.AND P0, PT, |R33|, R3, PT ;  /* 0x000000032100720b */ /* 0x000fc80003f0d200 */
[----:B------:R-:W-:Y:S02]  /*84e0*/  FSEL R5, R34, R7, !P0 ;  /* 0x0000000722057208 */ /* 0x000fe40004000000 */
[----:B------:R-:W-:-:S03]  /*84f0*/  FSEL R4, R4, R6, !P0 ;  /* 0x0000000604047208 */ /* 0x000fc60004000000 */
[----:B------:R-:W-:Y:S01]  /*8500*/  IMAD.MOV.U32 R7, RZ, RZ, R5 ;  /* 0x000000ffff077224 */ /* 0x000fe200078e0005 */
[----:B------:R-:W-:Y:S01]  /*8510*/  MOV R6, R4 ;  /* 0x0000000400067202 */ /* 0x000fe20000000f00 */
[----:B------:R-:W-:Y:S06]  /*8520*/  BRA `(.L_x_197) ;  /* 0x0000000000607947 */ /* 0x000fec0003800000 */
.L_x_196:
        /* <DEDUP_REMOVED lines=17> */
.L_x_199:
[----:B------:R-:W-:Y:S01]  /*8640*/  LOP3.LUT R3, R35, 0x80000, RZ, 0xfc, !PT ;  /* 0x0008000023037812 */ /* 0x000fe200078efcff */
[----:B------:R-:W-:-:S04]  /*8650*/  IMAD.MOV.U32 R6, RZ, RZ, R34 ;  /* 0x000000ffff067224 */ /* 0x000fc800078e0022 */
[----:B------:R-:W-:Y:S01]  /*8660*/  IMAD.MOV.U32 R7, RZ, RZ, R3 ;  /* 0x000000ffff077224 */ /* 0x000fe200078e0003 */
[----:B------:R-:W-:Y:S06]  /*8670*/  BRA `(.L_x_197) ;  /* 0x00000000000c7947 */ /* 0x000fec0003800000 */
.L_x_198:
[----:B------:R-:W-:Y:S02]  /*8680*/  LOP3.LUT R3, R47, 0x80000, RZ, 0xfc, !PT ;  /* 0x000800002f037812 */ /* 0x000fe400078efcff */
[----:B------:R-:W-:-:S03]  /*8690*/  MOV R6, R46 ;  /* 0x0000002e00067202 */ /* 0x000fc60000000f00 */
[----:B------:R-:W-:-:S07]  /*86a0*/  IMAD.MOV.U32 R7, RZ, RZ, R3 ;  /* 0x000000ffff077224 */ /* 0x000fce00078e0003 */
.L_x_197:
[----:B------:R-:W-:Y:S05]  /*86b0*/  BSYNC.RECONVERGENT B0 ;  /* 0x0000000000007941 */ /* 0x000fea0003800200 */
.L_x_195:
[----:B------:R-:W-:Y:S02]  /*86c0*/  IMAD.MOV.U32 R4, RZ, RZ, R6 ;  /* 0x000000ffff047224 */ /* 0x000fe400078e0006 */
[----:B------:R-:W-:Y:S02]  /*86d0*/  IMAD.MOV.U32 R3, RZ, RZ, R7 ;  /* 0x000000ffff037224 */ /* 0x000fe400078e0007 */
[----:B------:R-:W-:Y:S02]  /*86e0*/  IMAD.MOV.U32 R6, RZ, RZ, R2 ;  /* 0x000000ffff067224 */ /* 0x000fe400078e0002 */
[----:B------:R-:W-:-:S04]  /*86f0*/  IMAD.MOV.U32 R7, RZ, RZ, 0x0 ;  /* 0x00000000ff077424 */ /* 0x000fc800078e00ff */
[----:B------:R-:W-:Y:S05]  /*8700*/  RET.REL.NODEC R6 `(_Z15kernelRephasingP7double2ddiPd) ;  /* 0xffffff78063c7950 */ /* 0x000fea0003c3ffff */
        .type           $_Z15kernelRephasingP7double2ddiPd$__internal_trig_reduction_slowpathd,@function
        .size           $_Z15kernelRephasingP7double2ddiPd$__internal_trig_reduction_slowpathd,(.L_x_214 - $_Z15kernelRephasingP7double2ddiPd$__internal_trig_reduction_slowpathd)
$_Z15kernelRephasingP7double2ddiPd$__internal_trig_reduction_slowpathd:
[----:B------:R-:W-:Y:S01]  /*8710*/  SHF.R.U32.HI R4, RZ, 0x14, R22 ;  /* 0x00000014ff047819 */ /* 0x000fe20000011616 */
[----:B------:R-:W-:Y:S02]  /*8720*/  IMAD.MOV.U32 R7, RZ, RZ, R2 ;  /* 0x000000ffff077224 */ /* 0x000fe400078e0002 */
[----:B------:R-:W-:Y:S01]  /*8730*/  IMAD.MOV.U32 R23, RZ, RZ, R22 ;  /* 0x000000ffff177224 */ /* 0x000fe200078e0016 */
[----:B------:R-:W-:Y:S01]  /*8740*/  LOP3.LUT R3, R4, 0x7ff, RZ, 0xc0, !PT ;  /* 0x000007ff04037812 */ /* 0x000fe200078ec0ff */
[----:B------:R-:W-:-:S03]  /*8750*/  IMAD.MOV.U32 R2, RZ, RZ, RZ ;  /* 0x000000ffff027224 */ /* 0x000fc600078e00ff */
        /* <DEDUP_REMOVED lines=15> */
[----:B------:R-:W-:Y:S01]  /*8850*/  SHF.L.U32 R7, R7, 0xb, RZ ;  /* 0x0000000b07077819 */ /* 0x000fe200000006ff */
[----:B------:R-:W-:Y:S01]  /*8860*/  IMAD.MOV.U32 R12, RZ, RZ, RZ ;  /* 0x000000ffff0c7224 */ /* 0x000fe200078e00ff */
[----:B------:R-:W-:Y:S02]  /*8870*/  IADD3 R13, PT, PT, RZ, -R5, -R6 ;  /* 0x80000005ff0d7210 */ /* 0x000fe40007ffe806 */
[----:B------:R-:W-:Y:S02]  /*8880*/  CS2R R26, SRZ ;  /* 0x00000000001a7805 */ /* 0x000fe4000001ff00 */
[----:B------:R-:W-:-:S07]  /*8890*/  LOP3.LUT R15, R15, 0x80000000, RZ, 0xfc, !PT ;  /* 0x800000000f0f7812 */ /* 0x000fce00078efcff */
.L_x_204:
        /* <DEDUP_REMOVED lines=25> */
[----:B0-----:R-:W-:-:S03]  /*8a30*/  IMAD.MOV.U32 R26, RZ, RZ, R3 ;  /* 0x000000ffff1a7224 */ /* 0x001fc600078e0003 */
[----:B------:R-:W-:-:S05]  /*8a40*/  MOV R27, R2 ;  /* 0x00000002001b7202 */ /* 0x000fca0000000f00 */
[----:B------:R-:W-:Y:S05]  /*8a50*/  @P0 BRA `(.L_x_204) ;  /* 0xfffffffc00900947 */ /* 0x000fea000383ffff */
[----:B------:R-:W-:Y:S05]  /*8a60*/  BSYNC.RECONVERGENT B3 ;  /* 0x0000000000037941 */ /* 0x000fea0003800200 */
.L_x_203:
[----:B------:R-:W-:-:S07]  /*8a70*/  IMAD.MOV.U32 R14, RZ, RZ, R6 ;  /* 0x000000ffff0e7224 */ /* 0x000fce00078e0006 */
.L_x_202:
[----:B------:R-:W-:Y:S05]  /*8a80*/  BSYNC.RECONVERGENT B2 ;  /* 0x0000000000027941 */ /* 0x000fea0003800200 */
.L_x_201:
        /* <DEDUP_REMOVED lines=60> */
.L_x_206:
[----:B------:R-:W-:Y:S05]  /*8e50*/  BSYNC.RECONVERGENT B2 ;  /* 0x0000000000027941 */ /* 0x000fea0003800200 */
.L_x_205:
        /* <DEDUP_REMOVED lines=8> */
[----:B------:R-:W-:Y:S02]  /*8ee0*/  IADD3.X R5, PT, PT, R5, RZ, RZ, P2, !PT ;  /* 0x000000ff05057210 */ /* 0x000fe400017fe4ff */
[----:B------:R-:W-:Y:S02]  /*8ef0*/  IADD3.X RZ, P1, PT, R6, R6, RZ, P1, !PT ;  /* 0x0000000606ff7210 */ /* 0x000fe40000f3e4ff */
[----:B------:R-:W-:-:S04]  /*8f00*/  IADD3 R7, P2, PT, R15, R7, RZ ;  /* 0x000000070f077210 */ /* 0x000fc80007f5e0ff */
[C---:B------:R-:W-:Y:S01]  /*8f10*/  ISETP.GT.U32.AND P3, PT, R7.reuse, RZ, PT ;  /* 0x000000ff0700720c */ /* 0x040fe20003f64070 */
[----:B------:R-:W-:Y:S01]  /*8f20*/  IMAD.X R5, RZ, RZ, R5, P2 ;  /* 0x000000ffff057224 */ /* 0x000fe200010e0605 */
[----:B------:R-:W-:-:S04]  /*8f30*/  IADD3.X R6, P2, PT, R7, R7, RZ, P1, !PT ;  /* 0x0000000707067210 */ /* 0x000fc80000f5e4ff */
[C---:B------:R-:W-:Y:S01]  /*8f40*/  ISETP.GT.AND.EX P1, PT, R5.reuse, RZ, PT, P3 ;  /* 0x000000ff0500720c */ /* 0x040fe20003f24330 */
[----:B------:R-:W-:-:S03]  /*8f50*/  IMAD.X R12, R5, 0x1, R5, P2 ;  /* 0x00000001050c7824 */ /* 0x000fc600010e0605 */
[----:B------:R-:W-:Y:S02]  /*8f60*/  SEL R6, R6, R7, P1 ;  /* 0x0000000706067207 */ /* 0x000fe40000800000 */
[----:B------:R-:W-:Y:S02]  /*8f70*/  SEL R7, R12, R5, P1 ;  /* 0x000000050c077207 */ /* 0x000fe40000800000 */
[----:B------:R-:W-:Y:S02]  /*8f80*/  IADD3 R6, P2, PT, R6, 0x1, RZ ;  /* 0x0000000106067810 */ /* 0x000fe40007f5e0ff */
[----:B------:R-:W-:Y:S02]  /*8f90*/  SEL R13, RZ, 0xffffffff, !P1 ;  /* 0xffffffffff0d7807 */ /* 0x000fe40004800000 */
[----:B------:R-:W-:Y:S01]  /*8fa0*/  LOP3.LUT P1, R5, R22, 0x80000000, RZ, 0xc0, !PT ;  /* 0x8000000016057812 */ /* 0x000fe2000782c0ff */
[----:B------:R-:W-:Y:S02]  /*8fb0*/  IMAD.X R7, RZ, RZ, R7, P2 ;  /* 0x000000ffff077224 */ /* 0x000fe400010e0607 */
[----:B------:R-:W-:Y:S01]  /*8fc0*/  IMAD.IADD R4, R13, 0x1, -R4 ;  /* 0x000000010d047824 */ /* 0x000fe200078e0a04 */
[----:B------:R-:W-:-:S02]  /*8fd0*/  SHF.R.U32.HI R13, RZ, 0x1e, R3 ;  /* 0x0000001eff0d7819 */ /* 0x000fc40000011603 */
[----:B------:R-:W-:Y:S01]  /*8fe0*/  SHF.R.U64 R6, R6, 0xa, R7 ;  /* 0x0000000a06067819 */ /* 0x000fe20000001207 */
[----:B------:R-:W-:Y:S01]  /*8ff0*/  IMAD.SHL.U32 R4, R4, 0x100000, RZ ;  /* 0x0010000004047824 */ /* 0x000fe200078e00ff */
[----:B------:R-:W-:Y:S02]  /*9000*/  LEA.HI R2, R2, R13, RZ, 0x1 ;  /* 0x0000000d02027211 */ /* 0x000fe400078f08ff */
[----:B------:R-:W-:Y:S02]  /*9010*/  IADD3 R6, P2, PT, R6, 0x1, RZ ;  /* 0x0000000106067810 */ /* 0x000fe40007f5e0ff */
[----:B------:R-:W-:Y:S01]  /*9020*/  @!P0 LOP3.LUT R5, R5, 0x80000000, RZ, 0x3c, !PT ;  /* 0x8000000005058812 */ /* 0x000fe200078e3cff */
[----:B------:R-:W-:Y:S01]  /*9030*/  @P1 IMAD.MOV R2, RZ, RZ, -R2 ;  /* 0x000000ffff021224 */ /* 0x000fe200078e0a02 */
[----:B------:R-:W-:-:S04]  /*9040*/  LEA.HI.X R7, R7, RZ, RZ, 0x16, P2 ;  /* 0x000000ff07077211 */ /* 0x000fc800010fb4ff */
[--C-:B------:R-:W-:Y:S02]  /*9050*/  SHF.R.U64 R6, R6, 0x1, R7.reuse ;  /* 0x0000000106067819 */ /* 0x100fe40000001207 */
[----:B------:R-:W-:Y:S02]  /*9060*/  SHF.R.U32.HI R3, RZ, 0x1, R7 ;  /* 0x00000001ff037819 */ /* 0x000fe40000011607 */
[----:B------:R-:W-:-:S04]  /*9070*/  IADD3 R7, P2, P3, RZ, RZ, R6 ;  /* 0x000000ffff077210 */ /* 0x000fc80007b5e006 */
[----:B------:R-:W-:-:S04]  /*9080*/  IADD3.X R4, PT, PT, R4, 0x3fe00000, R3, P2, P3 ;  /* 0x3fe0000004047810 */ /* 0x000fc800017e6403 */
[----:B------:R-:W-:-:S07]  /*9090*/  LOP3.LUT R23, R4, R5, RZ, 0xfc, !PT ;  /* 0x0000000504177212 */ /* 0x000fce00078efcff */
.L_x_200:
[----:B------:R-:W-:Y:S02]  /*90a0*/  IMAD.MOV.U32 R19, RZ, RZ, 0x0 ;  /* 0x00000000ff137424 */ /* 0x000fe400078e00ff */
[----:B------:R-:W-:Y:S02]  /*90b0*/  IMAD.MOV.U32 R22, RZ, RZ, R7 ;  /* 0x000000ffff167224 */ /* 0x000fe400078e0007 */
[----:B------:R-:W-:Y:S05]  /*90c0*/  RET.REL.NODEC R18 `(_Z15kernelRephasingP7double2ddiPd) ;  /* 0xffffff6c12cc7950 */ /* 0x000fea0003c3ffff */
.L_x_207:
        /* <DEDUP_REMOVED lines=11> */
.L_x_214:


//--------------------- .text._Z17kernelPermutationP7double2S0_i --------------------------
	.section	.text._Z17kernelPermutationP7double2S0_i,"ax",@progbits
	.align	128
        .global         _Z17kernelPermutationP7double2S0_i
        .type           _Z17kernelPermutationP7double2S0_i,@function
        .size           _Z17kernelPermutationP7double2S0_i,(.L_x_217 - _Z17kernelPermutationP7double2S0_i)
        .other          _Z17kernelPermutationP7double2S0_i,@"STO_CUDA_ENTRY STV_DEFAULT"
_Z17kernelPermutationP7double2S0_i:
.text._Z17kernelPermutationP7double2S0_i:
[----:B------:R-:W-:Y:S01]  /*0000*/  LDC R1, c[0x0][0x37c] ;  /* 0x0000df00ff017b82 */ /* 0x000fe20000000800 */
[----:B------:R-:W0:Y:S07]  /*0010*/  S2R R0, SR_TID.X ;  /* 0x0000000000007919 */ /* 0x000e2e0000002100 */
[----:B------:R-:W0:Y:S01]  /*0020*/  LDC R12, c[0x0][0x360] ;  /* 0x0000d800ff0c7b82 */ /* 0x000e220000000800 */
[----:B------:R-:W1:Y:S07]  /*0030*/  S2R R2, SR_TID.Y ;  /* 0x0000000000027919 */ /* 0x000e6e0000002200 */
[----:B------:R-:W0:Y:S08]  /*0040*/  S2UR UR4, SR_CTAID.X ;  /* 0x00000000000479c3 */ /* 0x000e300000002500 */
[----:B------:R-:W1:Y:S08]  /*0050*/  S2UR UR5, SR_CTAID.Y ;  /* 0x00000000000579c3 */ /* 0x000e700000002600 */
[----:B------:R-:W1:Y:S08]  /*0060*/  LDC R13, c[0x0][0x364] ;  /* 0x0000d900ff0d7b82 */ /* 0x000e700000000800 */
[----:B------:R-:W2:Y:S01]  /*0070*/  LDC R16, c[0x0][0x390] ;  /* 0x0000e400ff107b82 */ /* 0x000ea20000000800 */
[----:B0-----:R-:W-:-:S07]  /*0080*/  IMAD R12, R12, UR4, R0 ;  /* 0x000000040c0c7c24 */ /* 0x001fce000f8e0200 */
[----:B------:R-:W0:Y:S01]  /*0090*/  LDC.64 R10, c[0x0][0x388] ;  /* 0x0000e200ff0a7b82 */ /* 0x000e220000000a00 */
[----:B-1----:R-:W-:Y:S01]  /*00a0*/  IMAD R13, R13, UR5, R2 ;  /* 0x000000050d0d7c24 */ /* 0x002fe2000f8e0202 */
[----:B------:R-:W1:Y:S06]  /*00b0*/  LDCU.64 UR4, c[0x0][0x358] ;  /* 0x00006b00ff0477ac */ /* 0x000e6c0008000a00 */
[----:B------:R-:W3:Y:S01]  /*00c0*/  LDC.64 R2, c[0x0][0x380] ;  /* 0x0000e000ff027b82 */ /* 0x000ee20000000a00 */
[-C--:B--2---:R-:W-:Y:S01]  /*00d0*/  LEA.HI R8, R16, R16.reuse, RZ, 0x1 ;  /* 0x0000001010087211 */ /* 0x084fe200078f08ff */
[----:B------:R-:W-:-:S03]  /*00e0*/  IMAD R0, R12, R16, R13 ;  /* 0x000000100c007224 */ /* 0x000fc600078e020d */
[----:B------:R-:W-:-:S04]  /*00f0*/  SHF.R.S32.HI R8, RZ, 0x1, R8 ;  /* 0x00000001ff087819 */ /* 0x000fc80000011408 */
[----:B------:R-:W-:-:S05]  /*0100*/  IADD3 R9, PT, PT, R0, R8, RZ ;  /* 0x0000000800097210 */ /* 0x000fca0007ffe0ff */
[----:B0-----:R-:W-:-:S06]  /*0110*/  IMAD.WIDE R4, R9, 0x10, R10 ;  /* 0x0000001009047825 */ /* 0x001fcc00078e020a */
[----:B-1----:R-:W2:Y:S01]  /*0120*/  LDG.E.128 R4, desc[UR4][R4.64] ;  /* 0x0000000404047981 */ /* 0x002ea2000c1e1d00 */
[----:B------:R-:W-:Y:S01]  /*0130*/  IADD3 R12, PT, PT, R12, R8, RZ ;  /* 0x000000080c0c7210 */ /* 0x000fe20007ffe0ff */
[----:B------:R-:W-:-:S04]  /*0140*/  IMAD.WIDE R14, R0, 0x10, R10 ;  /* 0x00000010000e7825 */ /* 0x000fc800078e020a */
[----:B------:R-:W-:-:S04]  /*0150*/  IMAD R16, R12, R16, R13 ;  /* 0x000000100c107224 */ /* 0x000fc800078e020d */
[----:B---3--:R-:W-:-:S05]  /*0160*/  IMAD.WIDE R12, R16, 0x10, R2 ;  /* 0x00000010100c7825 */ /* 0x008fca00078e0202 */
[----:B--2---:R0:W-:Y:S04]  /*0170*/  STG.E.128 desc[UR4][R12.64], R4 ;  /* 0x000000040c007986 */ /* 0x0041e8000c101d04 */
[----:B0-----:R0:W2:Y:S01]  /*0180*/  LDG.E.128 R4, desc[UR4][R14.64] ;  /* 0x000000040e047981 */ /* 0x0010a2000c1e1d00 */
[----:B------:R-:W-:-:S04]  /*0190*/  IMAD.WIDE R12, R8, 0x10, R12 ;  /* 0x00000010080c7825 */ /* 0x000fc800078e020c */
[----:B0-----:R-:W-:Y:S01]  /*01a0*/  IMAD.WIDE R14, R16, 0x10, R10 ;  /* 0x00000010100e7825 */ /* 0x001fe200078e020a */
[----:B--2---:R0:W-:Y:S04]  /*01b0*/  STG.E.128 desc[UR4][R12.64], R4 ;  /* 0x000000040c007986 */ /* 0x0041e8000c101d04 */
[----:B0-----:R-:W2:Y:S01]  /*01c0*/  LDG.E.128 R4, desc[UR4][R14.64] ;  /* 0x000000040e047981 */ /* 0x001ea2000c1e1d00 */
[----:B------:R-:W-:-:S04]  /*01d0*/  IMAD.WIDE R10, R9, 0x10, R2 ;  /* 0x00000010090a7825 */ /* 0x000fc800078e0202 */
[----:B------:R-:W-:Y:S01]  /*01e0*/  IMAD.WIDE R8, R8, 0x10, R14 ;  /* 0x0000001008087825 */ /* 0x000fe200078e020e */
[----:B--2---:R0:W-:Y:S05]  /*01f0*/  STG.E.128 desc[UR4][R10.64], R4 ;  /* 0x000000040a007986 */ /* 0x0041ea000c101d04 */
[----:B0-----:R-:W2:Y:S01]  /*0200*/  LDG.E.128 R8, desc[UR4][R8.64] ;  /* 0x0000000408087981 */ /* 0x001ea2000c1e1d00 */
[----:B------:R-:W-:-:S05]  /*0210*/  IMAD.WIDE R2, R0, 0x10, R2 ;  /* 0x0000001000027825 */ /* 0x000fca00078e0202 */
[----:B--2---:R-:W-:Y:S01]  /*0220*/  STG.E.128 desc[UR4][R2.64], R8 ;  /* 0x0000000802007986 */ /* 0x004fe2000c101d04 */
[----:B------:R-:W-:Y:S05]  /*0230*/  EXIT ;  /* 0x000000000000794d */ /* 0x000fea0003800000 */
.L_x_208:
        /* <DEDUP_REMOVED lines=12> */
.L_x_217:


//--------------------- .text._Z16kernelHalfFirstYP7double2i --------------------------
	.section	.text._Z16kernelHalfFirstYP7double2i,"ax",@progbits
	.align	128
        .global         _Z16kernelHalfFirstYP7double2i
        .type           _Z16kernelHalfFirstYP7double2i,@function
        .size           _Z16kernelHalfFirstYP7double2i,(.L_x_218 - _Z16kernelHalfFirstYP7double2i)
        .other          _Z16kernelHalfFirstYP7double2i,@"STO_CUDA_ENTRY STV_DEFAULT"
_Z16kernelHalfFirstYP7double2i:
.text._Z16kernelHalfFirstYP7double2i:
[----:B------:R-:W-:Y:S01]  /*0000*/  LDC R1, c[0x0][0x37c] ;  /* 0x0000df00ff017b82 */ /* 0x000fe20000000800 */
[----:B------:R-:W0:Y:S07]  /*0010*/  S2R R3, SR_TID.X ;  /* 0x0000000000037919 */ /* 0x000e2e0000002100 */
[----:B------:R-:W0:Y:S01]  /*0020*/  S2UR UR4, SR_CTAID.X ;  /* 0x00000000000479c3 */ /* 0x000e220000002500 */
[----:B------:R-:W1:Y:S07]  /*0030*/  LDCU UR5, c[0x0][0x388] ;  /* 0x00007100ff0577ac */ /* 0x000e6e0008000800 */
[----:B------:R-:W0:Y:S02]  /*0040*/  LDC R0, c[0x0][0x360] ;  /* 0x0000d800ff007b82 */ /* 0x000e240000000800 */
[----:B0-----:R-:W-:-:S04]  /*0050*/  IMAD R0, R0, UR4, R3 ;  /* 0x0000000400007c24 */ /* 0x001fc8000f8e0203 */
[----:B-1----:R-:W-:-:S05]  /*0060*/  IMAD R5, R0, UR5, RZ ;  /* 0x0000000500057c24 */ /* 0x002fca000f8e02ff */
[----:B------:R-:W-:-:S13]  /*0070*/  ISETP.GE.AND P0, PT, R5, 0x1, PT ;  /* 0x000000010500780c */ /* 0x000fda0003f06270 */
[----:B------:R-:W-:Y:S05]  /*0080*/  @!P0 EXIT ;  /* 0x000000000000894d */ /* 0x000fea0003800000 */
[----:B------:R-:W0:Y:S01]  /*0090*/  LDC.64 R2, c[0x0][0x380] ;  /* 0x0000e000ff027b82 */ /* 0x000e220000000a00 */
[----:B------:R-:W1:Y:S01]  /*00a0*/  LDCU.64 UR4, c[0x0][0x358] ;  /* 0x00006b00ff0477ac */ /* 0x000e620008000a00 */
[----:B0-----:R-:W-:-:S05]  /*00b0*/  IMAD.WIDE.U32 R2, R5, 0x10, R2 ;  /* 0x0000001005027825 */ /* 0x001fca00078e0002 */
[----:B-1----:R-:W2:Y:S02]  /*00c0*/  LDG.E.128 R4, desc[UR4][R2.64] ;  /* 0x0000000402047981 */ /* 0x002ea4000c1e1d00 */
[----:B--2---:R-:W-:Y:S02]  /*00d0*/  DMUL R8, RZ, R6 ;  /* 0x00000006ff087228 */ /* 0x004fe40000000000 */
[----:B------:R-:W-:-:S06]  /*00e0*/  DMUL R10, R6, 0.5 ;  /* 0x3fe00000060a7828 */ /* 0x000fcc0000000000 */
[----:B------:R-:W-:Y:S02]  /*00f0*/  DFMA R8, R4, 0.5, -R8 ;  /* 0x3fe000000408782b */ /* 0x000fe40000000808 */
[----:B------:R-:W-:-:S07]  /*0100*/  DFMA R10, RZ, R4, R10 ;  /* 0x00000004ff0a722b */ /* 0x000fce000000000a */
[----:B------:R-:W-:Y:S01]  /*0110*/  STG.E.128 desc[UR4][R2.64], R8 ;  /* 0x0000000802007986 */ /* 0x000fe2000c101d04 */
[----:B------:R-:W-:Y:S05]  /*0120*/  EXIT ;  /* 0x000000000000794d */ /* 0x000fea0003800000 */
.L_x_209:
        /* <DEDUP_REMOVED lines=13> */
.L_x_218:


//--------------------- .text._Z16kernelHalfFirstXP7double2 --------------------------
	.section	.text._Z16kernelHalfFirstXP7double2,"ax",@progbits
	.align	128
        .global         _Z16kernelHalfFirstXP7double2
        .type           _Z16kernelHalfFirstXP7double2,@function
        .size           _Z16kernelHalfFirstXP7double2,(.L_x_219 - _Z16kernelHalfFirstXP7double2)
        .other          _Z16kernelHalfFirstXP7double2,@"STO_CUDA_ENTRY STV_DEFAULT"
_Z16kernelHalfFirstXP7double2:
.text._Z16kernelHalfFirstXP7double2:
[----:B------:R-:W-:Y:S01]  /*0000*/  LDC R1, c[0x0][0x37c] ;  /* 0x0000df00ff017b82 */ /* 0x000fe20000000800 */
[----:B------:R-:W0:Y:S07]  /*0010*/  S2R R0, SR_TID.X ;  /* 0x0000000000007919 */ /* 0x000e2e0000002100 */
[----:B------:R-:W0:Y:S01]  /*0020*/  S2UR UR6, SR_CTAID.X ;  /* 0x00000000000679c3 */ /* 0x000e220000002500 */
[----:B------:R-:W1:Y:S07]  /*0030*/  LDCU.64 UR4, c[0x0][0x358] ;  /* 0x00006b00ff0477ac */ /* 0x000e6e0008000a00 */
[----:B------:R-:W0:Y:S08]  /*0040*/  LDC R5, c[0x0][0x360] ;  /* 0x0000d800ff057b82 */ /* 0x000e300000000800 */
[----:B------:R-:W2:Y:S01]  /*0050*/  LDC.64 R2, c[0x0][0x380] ;  /* 0x0000e000ff027b82 */ /* 0x000ea20000000a00 */
[----:B0-----:R-:W-:-:S04]  /*0060*/  IMAD R5, R5, UR6, R0 ;  /* 0x0000000605057c24 */ /* 0x001fc8000f8e0200 */
[----:B--2---:R-:W-:-:S05]  /*0070*/  IMAD.WIDE R2, R5, 0x10, R2 ;  /* 0x0000001005027825 */ /* 0x004fca00078e0202 */
[----:B-1----:R-:W2:Y:S02]  /*0080*/  LDG.E.128 R4, desc[UR4][R2.64] ;  /* 0x0000000402047981 */ /* 0x002ea4000c1e1d00 */
[----:B--2---:R-:W-:Y:S02]  /*0090*/  DMUL R8, RZ, R6 ;  /* 0x00000006ff087228 */ /* 0x004fe40000000000 */
[----:B------:R-:W-:-:S06]  /*00a0*/  DMUL R10, R6, 0.5 ;  /* 0x3fe00000060a7828 */ /* 0x000fcc0000000000 */
[----:B------:R-:W-:Y:S02]  /*00b0*/  DFMA R8, R4, 0.5, -R8 ;  /* 0x3fe000000408782b */ /* 0x000fe40000000808 */
[----:B------:R-:W-:-:S07]  /*00c0*/  DFMA R10, RZ, R4, R10 ;  /* 0x00000004ff0a722b */ /* 0x000fce000000000a */
[----:B------:R-:W-:Y:S01]  /*00d0*/  STG.E.128 desc[UR4][R2.64], R8 ;  /* 0x0000000802007986 */ /* 0x000fe2000c101d04 */
[----:B------:R-:W-:Y:S05]  /*00e0*/  EXIT ;  /* 0x000000000000794d */ /* 0x000fea0003800000 */
.L_x_210:
        /* <DEDUP_REMOVED lines=9> */
.L_x_219:


//--------------------- .nv.global.init           --------------------------
	.section	.nv.global.init,"aw",@progbits
	.align	16
.nv.global.init:
	.type		__cudart_sin_cos_coeffs,@object
	.size		__cudart_sin_cos_coeffs,(__cudart_i2opi_d - __cudart_sin_cos_coeffs)
__cudart_sin_cos_coeffs:
        /*0000*/ 	.byte	0x46, 0xd2, 0xb0, 0x2c, 0xf1, 0xe5, 0x5a, 0xbe, 0x92, 0xe3, 0xac, 0x69, 0xe3, 0x1d, 0xc7, 0x3e
        /*0010*/ 	.byte	0xa1, 0x62, 0xdb, 0x19, 0xa0, 0x01, 0x2a, 0xbf, 0x18, 0x08, 0x11, 0x11, 0x11, 0x11, 0x81, 0x3f
        /*0020*/ 	.byte	0x54, 0x55, 0x55, 0x55, 0x55, 0x55, 0xc5, 0xbf, 0x00, 0x00, 0x00, 0x00, 0x00, 0x00, 0x00, 0x00
        /*0030*/ 	.byte	0x00, 0x00, 0x00, 0x00, 0x00, 0x00, 0x00, 0x00, 0x64, 0x81, 0xfd, 0x20, 0x83, 0xff, 0xa8, 0xbd
        /*0040*/ 	.byte	0x28, 0x85, 0xef, 0xc1, 0xa7, 0xee, 0x21, 0x3e, 0xd9, 0xe6, 0x06, 0x8e, 0x4f, 0x7e, 0x92, 0xbe
        /*0050*/ 	.byte	0xe9, 0xbc, 0xdd, 0x19, 0xa0, 0x01, 0xfa, 0x3e, 0x47, 0x5d, 0xc1, 0x16, 0x6c, 0xc1, 0x56, 0xbf
        /*0060*/ 	.byte	0x51, 0x55, 0x55, 0x55, 0x55, 0x55, 0xa5, 0x3f, 0x00, 0x00, 0x00, 0x00, 0x00, 0x00, 0xe0, 0xbf
        /*0070*/ 	.byte	0x00, 0x00, 0x00, 0x00, 0x00, 0x00, 0xf0, 0x3f, 0x00, 0x00, 0x00, 0x00, 0x00, 0x00, 0x00, 0x00
	.type		__cudart_i2opi_d,@object
	.size		__cudart_i2opi_d,(.L_0 - __cudart_i2opi_d)
__cudart_i2opi_d:
        /* <DEDUP_REMOVED lines=9> */
.L_0:


//--------------------- .nv.shared.reserved.0     --------------------------
	.section	.nv.shared.reserved.0,"aw",@nobits
	.weak		__nv_reservedSMEM_offset_0_alias
	.size		__nv_reservedSMEM_offset_0_alias, 0, 64
	.other		__nv_reservedSMEM_offset_0_alias,@"STO_CUDA_RESERVED_SHARED STV_DEFAULT"
__nv_reservedSMEM_offset_0_alias:
	.zero		0
	.zero		64


//--------------------- .nv.constant0._Z18kernelNonRephasingP7double2ddiPd --------------------------
	.section	.nv.constant0._Z18kernelNonRephasingP7double2ddiPd,"a",@progbits
	.sectionflags	@""
	.align	4
.nv.constant0._Z18kernelNonRephasingP7double2ddiPd:
	.zero		936


//--------------------- .nv.constant0._Z15kernelRephasingP7double2ddiPd --------------------------
	.section	.nv.constant0._Z15kernelRephasingP7double2ddiPd,"a",@progbits
	.sectionflags	@""
	.align	4
.nv.constant0._Z15kernelRephasingP7double2ddiPd:
	.zero		936


//--------------------- .nv.constant0._Z17kernelPermutationP7double2S0_i --------------------------
	.section	.nv.constant0._Z17kernelPermutationP7double2S0_i,"a",@progbits
	.sectionflags	@""
	.align	4
.nv.constant0._Z17kernelPermutationP7double2S0_i:
	.zero		916


//--------------------- .nv.constant0._Z16kernelHalfFirstYP7double2i --------------------------
	.section	.nv.constant0._Z16kernelHalfFirstYP7double2i,"a",@progbits
	.sectionflags	@""
	.align	4
.nv.constant0._Z16kernelHalfFirstYP7double2i:
	.zero		908


//--------------------- .nv.constant0._Z16kernelHalfFirstXP7double2 --------------------------
	.section	.nv.constant0._Z16kernelHalfFirstXP7double2,"a",@progbits
	.sectionflags	@""
	.align	4
.nv.constant0._Z16kernelHalfFirstXP7double2:
	.zero		904


//--------------------- SYMBOLS --------------------------

	.type		.nv.reservedSmem.offset0,@object
	.size		.nv.reservedSmem.offset0,0x4
